	.target	sm_100a

	.elftype	@"ET_EXEC"


//--------------------- .note.nv.tkinfo           --------------------------
	.section	.note.nv.tkinfo,"",@"SHT_NOTE"
	.sectionflags	@"SHF_NOTE_NV_TKINFO"
	.tkinfo
        /*0018*/ 	.word	0x00000002
        /*0030*/ 	.string	""
        /*0030*/ 	.string	"ptxas"
        /*0030*/ 	.string	"Cuda compilation tools, release 13.0, V13.0.88"
        /*0030*/ 	.string	"Build cuda_13.0.r13.0/compiler.36424714_0"
        /*0030*/ 	.string	"-arch sm_100a -m 64 "



//--------------------- .note.nv.cuinfo           --------------------------
	.section	.note.nv.cuinfo,"",@"SHT_NOTE"
	.sectionflags	@"SHF_NOTE_NV_CUINFO"
        /*0018*/ 	.short	0x0002
        /*001a*/ 	.short	0x0064
        /*001c*/ 	.short	0x0082
	.zero		2


//--------------------- .nv.info                  --------------------------
	.section	.nv.info,"",@"SHT_CUDA_INFO"
	.align	4


	//----- nvinfo : EIATTR_REGCOUNT
	.align		4
        /*0000*/ 	.byte	0x04, 0x2f
        /*0002*/ 	.short	(.L_20 - .L_19)
	.align		4
.L_19:
        /*0004*/ 	.word	index@(_ZN7cutlass13device_kernelINS_4gemm6kernel13GemmUniversalIN4cute5tupleIJiiiiEEENS1_10collective13CollectiveMmaINS1_35MainloopSm100TmaUmmaWarpSpecializedILi11ELi2ELi2ENS5_IJNS4_1CILi2EEENSA_ILi1EEESC_EEEEENS5_IJNSA_ILi256EEESF_NSA_ILi64EEEEEENS_12float_e4m3_tENS5_IJlSC_lEEESI_SJ_NS4_8TiledMMAINS4_8MMA_AtomIJNS4_10MMA_TraitsINS4_25SM100_MMA_F8F6F4_2x1SM_SSEJSI_SI_fSF_SF_NS4_17integral_constantINS4_4UMMA5MajorELSQ_0EEESR_NSO_INSP_7ScaleInELSS_0EEEST_EEEEEENS4_6LayoutINS5_IJSC_SC_SC_EEENS5_IJNSA_ILi0EEESY_SY_EEEEENS5_IJNS4_10UnderscoreES11_S11_EEEEENS4_18SM100_TMA_2SM_LOADENS4_14ComposedLayoutINS4_7SwizzleILi2ELi4ELi3EEENS4_18smem_ptr_flag_bitsILi8EEENSW_INS5_IJNSA_ILi8EEESG_EEENS5_IJSG_SC_EEEEEEEvNS4_8identityES14_S1E_vS1F_EENS_8epilogue10collective18CollectiveEpilogueINS1H_23Sm100TmaWarpSpecializedILi4ELi2ELi64ELb0ELb0EEEJNS5_IJNSA_ILi128EEESF_SG_EEENS5_IJNSW_IS1M_SC_EENSW_ISG_SC_EEEEESI_SJ_SI_SJ_NS1H_6fusion15FusionCallbacksIS1L_NS1R_17LinearCombinationISI_fSI_fLNS_15FloatRoundStyleE2EEES1N_S1Q_JEEENS4_5SM1004TMEM4LOAD26SM100_TMEM_LOAD_32dp32b64xENS4_13SM90_TMA_LOADES1E_NS4_39AutoVectorizingCopyWithAssumedAlignmentILi128EEENS4_14SM90_TMA_STOREES1E_S23_S23_EEEvvEEEEvNT_6ParamsE)
        /*0008*/ 	.word	0x000000de


	//----- nvinfo : EIATTR_FRAME_SIZE
	.align		4
.L_20:
        /*000c*/ 	.byte	0x04, 0x11
        /*000e*/ 	.short	(.L_22 - .L_21)
	.align		4
.L_21:
        /*0010*/ 	.word	index@($__internal_2_$__cuda_sm10x_tcgen05_guardrail_trap_unallocated_columns_being_dealloced)
        /*0014*/ 	.word	0x00000000


	//----- nvinfo : EIATTR_FRAME_SIZE
	.align		4
.L_22:
        /*0018*/ 	.byte	0x04, 0x11
        /*001a*/ 	.short	(.L_24 - .L_23)
	.align		4
.L_23:
        /*001c*/ 	.word	index@($__internal_1_$__cuda_sm10x_tcgen05_guardrail_trap_phase_invalid_during_alloc)
        /*0020*/ 	.word	0x00000000


	//----- nvinfo : EIATTR_FRAME_SIZE
	.align		4
.L_24:
        /*0024*/ 	.byte	0x04, 0x11
        /*0026*/ 	.short	(.L_26 - .L_25)
	.align		4
.L_25:
        /*0028*/ 	.word	index@($__internal_0_$__cuda_sm10x_tcgen05_guardrail_trap_col_being_dealloced_not_returned_by_alloc)
        /*002c*/ 	.word	0x00000000


	//----- nvinfo : EIATTR_FRAME_SIZE
	.align		4
.L_26:
        /*0030*/ 	.byte	0x04, 0x11
        /*0032*/ 	.short	(.L_28 - .L_27)
	.align		4
.L_27:
        /*0034*/ 	.word	index@(_ZN7cutlass13device_kernelINS_4gemm6kernel13GemmUniversalIN4cute5tupleIJiiiiEEENS1_10collective13CollectiveMmaINS1_35MainloopSm100TmaUmmaWarpSpecializedILi11ELi2ELi2ENS5_IJNS4_1CILi2EEENSA_ILi1EEESC_EEEEENS5_IJNSA_ILi256EEESF_NSA_ILi64EEEEEENS_12float_e4m3_tENS5_IJlSC_lEEESI_SJ_NS4_8TiledMMAINS4_8MMA_AtomIJNS4_10MMA_TraitsINS4_25SM100_MMA_F8F6F4_2x1SM_SSEJSI_SI_fSF_SF_NS4_17integral_constantINS4_4UMMA5MajorELSQ_0EEESR_NSO_INSP_7ScaleInELSS_0EEEST_EEEEEENS4_6LayoutINS5_IJSC_SC_SC_EEENS5_IJNSA_ILi0EEESY_SY_EEEEENS5_IJNS4_10UnderscoreES11_S11_EEEEENS4_18SM100_TMA_2SM_LOADENS4_14ComposedLayoutINS4_7SwizzleILi2ELi4ELi3EEENS4_18smem_ptr_flag_bitsILi8EEENSW_INS5_IJNSA_ILi8EEESG_EEENS5_IJSG_SC_EEEEEEEvNS4_8identityES14_S1E_vS1F_EENS_8epilogue10collective18CollectiveEpilogueINS1H_23Sm100TmaWarpSpecializedILi4ELi2ELi64ELb0ELb0EEEJNS5_IJNSA_ILi128EEESF_SG_EEENS5_IJNSW_IS1M_SC_EENSW_ISG_SC_EEEEESI_SJ_SI_SJ_NS1H_6fusion15FusionCallbacksIS1L_NS1R_17LinearCombinationISI_fSI_fLNS_15FloatRoundStyleE2EEES1N_S1Q_JEEENS4_5SM1004TMEM4LOAD26SM100_TMEM_LOAD_32dp32b64xENS4_13SM90_TMA_LOADES1E_NS4_39AutoVectorizingCopyWithAssumedAlignmentILi128EEENS4_14SM90_TMA_STOREES1E_S23_S23_EEEvvEEEEvNT_6ParamsE)
        /*0038*/ 	.word	0x00000000


	//----- nvinfo : EIATTR_MIN_STACK_SIZE
	.align		4
.L_28:
        /*003c*/ 	.byte	0x04, 0x12
        /*003e*/ 	.short	(.L_30 - .L_29)
	.align		4
.L_29:
        /*0040*/ 	.word	index@(_ZN7cutlass13device_kernelINS_4gemm6kernel13GemmUniversalIN4cute5tupleIJiiiiEEENS1_10collective13CollectiveMmaINS1_35MainloopSm100TmaUmmaWarpSpecializedILi11ELi2ELi2ENS5_IJNS4_1CILi2EEENSA_ILi1EEESC_EEEEENS5_IJNSA_ILi256EEESF_NSA_ILi64EEEEEENS_12float_e4m3_tENS5_IJlSC_lEEESI_SJ_NS4_8TiledMMAINS4_8MMA_AtomIJNS4_10MMA_TraitsINS4_25SM100_MMA_F8F6F4_2x1SM_SSEJSI_SI_fSF_SF_NS4_17integral_constantINS4_4UMMA5MajorELSQ_0EEESR_NSO_INSP_7ScaleInELSS_0EEEST_EEEEEENS4_6LayoutINS5_IJSC_SC_SC_EEENS5_IJNSA_ILi0EEESY_SY_EEEEENS5_IJNS4_10UnderscoreES11_S11_EEEEENS4_18SM100_TMA_2SM_LOADENS4_14ComposedLayoutINS4_7SwizzleILi2ELi4ELi3EEENS4_18smem_ptr_flag_bitsILi8EEENSW_INS5_IJNSA_ILi8EEESG_EEENS5_IJSG_SC_EEEEEEEvNS4_8identityES14_S1E_vS1F_EENS_8epilogue10collective18CollectiveEpilogueINS1H_23Sm100TmaWarpSpecializedILi4ELi2ELi64ELb0ELb0EEEJNS5_IJNSA_ILi128EEESF_SG_EEENS5_IJNSW_IS1M_SC_EENSW_ISG_SC_EEEEESI_SJ_SI_SJ_NS1H_6fusion15FusionCallbacksIS1L_NS1R_17LinearCombinationISI_fSI_fLNS_15FloatRoundStyleE2EEES1N_S1Q_JEEENS4_5SM1004TMEM4LOAD26SM100_TMEM_LOAD_32dp32b64xENS4_13SM90_TMA_LOADES1E_NS4_39AutoVectorizingCopyWithAssumedAlignmentILi128EEENS4_14SM90_TMA_STOREES1E_S23_S23_EEEvvEEEEvNT_6ParamsE)
        /*0044*/ 	.word	0x00000000
.L_30:


//--------------------- .nv.compat                --------------------------
	.section	.nv.compat,"",@"SHT_CUDA_COMPAT_INFO"
	.align	4
        /*0000*/ 	.byte	0x02, 0x09, 0x01, 0x00, 0x02, 0x02, 0x02, 0x00, 0x02, 0x05, 0x05, 0x00, 0x03, 0x07, 0x01, 0x01
        /*0010*/ 	.byte	0x02, 0x03, 0x01, 0x00, 0x02, 0x06, 0x01, 0x00, 0x04, 0x0b, 0x08, 0x00, 0x09, 0x00, 0x00, 0x00
        /*0020*/ 	.byte	0x00, 0x00, 0x00, 0x00


//--------------------- .nv.info._ZN7cutlass13device_kernelINS_4gemm6kernel13GemmUniversalIN4cute5tupleIJiiiiEEENS1_10collective13CollectiveMmaINS1_35MainloopSm100TmaUmmaWarpSpecializedILi11ELi2ELi2ENS5_IJNS4_1CILi2EEENSA_ILi1EEESC_EEEEENS5_IJNSA_ILi256EEESF_NSA_ILi64EEEEEENS_12float_e4m3_tENS5_IJlSC_lEEESI_SJ_NS4_8TiledMMAINS4_8MMA_AtomIJNS4_10MMA_TraitsINS4_25SM100_MMA_F8F6F4_2x1SM_SSEJSI_SI_fSF_SF_NS4_17integral_constantINS4_4UMMA5MajorELSQ_0EEESR_NSO_INSP_7ScaleInELSS_0EEEST_EEEEEENS4_6LayoutINS5_IJSC_SC_SC_EEENS5_IJNSA_ILi0EEESY_SY_EEEEENS5_IJNS4_10UnderscoreES11_S11_EEEEENS4_18SM100_TMA_2SM_LOADENS4_14ComposedLayoutINS4_7SwizzleILi2ELi4ELi3EEENS4_18smem_ptr_flag_bitsILi8EEENSW_INS5_IJNSA_ILi8EEESG_EEENS5_IJSG_SC_EEEEEEEvNS4_8identityES14_S1E_vS1F_EENS_8epilogue10collective18CollectiveEpilogueINS1H_23Sm100TmaWarpSpecializedILi4ELi2ELi64ELb0ELb0EEEJNS5_IJNSA_ILi128EEESF_SG_EEENS5_IJNSW_IS1M_SC_EENSW_ISG_SC_EEEEESI_SJ_SI_SJ_NS1H_6fusion15FusionCallbacksIS1L_NS1R_17LinearCombinationISI_fSI_fLNS_15FloatRoundStyleE2EEES1N_S1Q_JEEENS4_5SM1004TMEM4LOAD26SM100_TMEM_LOAD_32dp32b64xENS4_13SM90_TMA_LOADES1E_NS4_39AutoVectorizingCopyWithAssumedAlignmentILi128EEENS4_14SM90_TMA_STOREES1E_S23_S23_EEEvvEEEEvNT_6ParamsE --------------------------
	.section	.nv.info._ZN7cutlass13device_kernelINS_4gemm6kernel13GemmUniversalIN4cute5tupleIJiiiiEEENS1_10collective13CollectiveMmaINS1_35MainloopSm100TmaUmmaWarpSpecializedILi11ELi2ELi2ENS5_IJNS4_1CILi2EEENSA_ILi1EEESC_EEEEENS5_IJNSA_ILi256EEESF_NSA_ILi64EEEEEENS_12float_e4m3_tENS5_IJlSC_lEEESI_SJ_NS4_8TiledMMAINS4_8MMA_AtomIJNS4_10MMA_TraitsINS4_25SM100_MMA_F8F6F4_2x1SM_SSEJSI_SI_fSF_SF_NS4_17integral_constantINS4_4UMMA5MajorELSQ_0EEESR_NSO_INSP_7ScaleInELSS_0EEEST_EEEEEENS4_6LayoutINS5_IJSC_SC_SC_EEENS5_IJNSA_ILi0EEESY_SY_EEEEENS5_IJNS4_10UnderscoreES11_S11_EEEEENS4_18SM100_TMA_2SM_LOADENS4_14ComposedLayoutINS4_7SwizzleILi2ELi4ELi3EEENS4_18smem_ptr_flag_bitsILi8EEENSW_INS5_IJNSA_ILi8EEESG_EEENS5_IJSG_SC_EEEEEEEvNS4_8identityES14_S1E_vS1F_EENS_8epilogue10collective18CollectiveEpilogueINS1H_23Sm100TmaWarpSpecializedILi4ELi2ELi64ELb0ELb0EEEJNS5_IJNSA_ILi128EEESF_SG_EEENS5_IJNSW_IS1M_SC_EENSW_ISG_SC_EEEEESI_SJ_SI_SJ_NS1H_6fusion15FusionCallbacksIS1L_NS1R_17LinearCombinationISI_fSI_fLNS_15FloatRoundStyleE2EEES1N_S1Q_JEEENS4_5SM1004TMEM4LOAD26SM100_TMEM_LOAD_32dp32b64xENS4_13SM90_TMA_LOADES1E_NS4_39AutoVectorizingCopyWithAssumedAlignmentILi128EEENS4_14SM90_TMA_STOREES1E_S23_S23_EEEvvEEEEvNT_6ParamsE,"",@"SHT_CUDA_INFO"
	.sectionflags	@""
	.align	4


	//----- nvinfo : EIATTR_CUDA_API_VERSION
	.align		4
        /*0000*/ 	.byte	0x04, 0x37
        /*0002*/ 	.short	(.L_32 - .L_31)
.L_31:
        /*0004*/ 	.word	0x00000082


	//----- nvinfo : EIATTR_KPARAM_INFO
	.align		4
.L_32:
        /*0008*/ 	.byte	0x04, 0x17
        /*000a*/ 	.short	(.L_34 - .L_33)
.L_33:
        /*000c*/ 	.word	0x00000000
        /*0010*/ 	.short	0x0000
        /*0012*/ 	.short	0x0000
        /*0014*/ 	.byte	0x00, 0xf0, 0x01, 0x20


	//----- nvinfo : EIATTR_AT_ENTRY_FRAGMENTS
	.align		4
.L_34:
        /*0018*/ 	.byte	0x04, 0x4f
        /*001a*/ 	.short	(.L_36 - .L_35)


	//   ....[0]....
.L_35:
        /*001c*/ 	.word	0x00000007


	//----- nvinfo : EIATTR_RESERVED_SMEM_USED
	.align		4
.L_36:
        /*0020*/ 	.byte	0x01, 0x41
	.zero		2


	//----- nvinfo : EIATTR_SPARSE_MMA_MASK
	.align		4
        /*0024*/ 	.byte	0x03, 0x50
        /*0026*/ 	.short	0x0000


	//----- nvinfo : EIATTR_TCGEN05_2CTA_USED
	.align		4
        /*0028*/ 	.byte	0x01, 0x52
	.zero		2


	//----- nvinfo : EIATTR_MAXREG_COUNT
	.align		4
        /*002c*/ 	.byte	0x03, 0x1b
        /*002e*/ 	.short	0x00ff


	//----- nvinfo : EIATTR_NUM_BARRIERS
	.align		4
        /*0030*/ 	.byte	0x02, 0x4c
        /*0032*/ 	.byte	0x07
	.zero		1


	//----- nvinfo : EIATTR_EXTERNS
	.align		4
        /*0034*/ 	.byte	0x04, 0x0f
        /*0036*/ 	.short	(.L_38 - .L_37)


	//   ....[0]....
	.align		4
.L_37:
        /*0038*/ 	.word	index@(__assertfail)


	//----- nvinfo : EIATTR_MERCURY_ISA_VERSION
	.align		4
.L_38:
        /*003c*/ 	.byte	0x03, 0x5f
        /*003e*/ 	.short	0x0101


	//----- nvinfo : EIATTR_INT_WARP_WIDE_INSTR_OFFSETS
	.align		4
        /*0040*/ 	.byte	0x04, 0x31
        /*0042*/ 	.short	(.L_40 - .L_39)


	//   ....[0]....
.L_39:
        /*0044*/ 	.word	0x00000de0


	//   ....[1]....
        /*0048*/ 	.word	0x00000e80


	//   ....[2]....
        /*004c*/ 	.word	0x000021a0


	//   ....[3]....
        /*0050*/ 	.word	0x00004270


	//   ....[4]....
        /*0054*/ 	.word	0x00004290


	//   ....[5]....
        /*0058*/ 	.word	0x000042c0


	//   ....[6]....
        /*005c*/ 	.word	0x00004c00


	//   ....[7]....
        /*0060*/ 	.word	0x00004c70


	//   ....[8]....
        /*0064*/ 	.word	0x00004d50


	//   ....[9]....
        /*0068*/ 	.word	0x00004dd0


	//   ....[10]....
        /*006c*/ 	.word	0x00004ee0


	//   ....[11]....
        /*0070*/ 	.word	0x00004f70


	//   ....[12]....
        /*0074*/ 	.word	0x00005150


	//   ....[13]....
        /*0078*/ 	.word	0x000052b0


	//----- nvinfo : EIATTR_COOP_GROUP_MASK_REGIDS
	.align		4
.L_40:
        /*007c*/ 	.byte	0x04, 0x29
        /*007e*/ 	.short	(.L_42 - .L_41)


	//   ....[0]....
.L_41:
        /*0080*/ 	.word	0xffffffff


	//   ....[1]....
        /*0084*/ 	.word	0xffffffff


	//   ....[2]....
        /*0088*/ 	.word	0xffffffff


	//   ....[3]....
        /*008c*/ 	.word	0xffffffff


	//   ....[4]....
        /*0090*/ 	.word	0xffffffff


	//   ....[5]....
        /*0094*/ 	.word	0xffffffff


	//   ....[6]....
        /*0098*/ 	.word	0xffffffff


	//   ....[7]....
        /*009c*/ 	.word	0xffffffff


	//   ....[8]....
        /*00a0*/ 	.word	0xffffffff


	//   ....[9]....
        /*00a4*/ 	.word	0xffffffff


	//   ....[10]....
        /*00a8*/ 	.word	0xffffffff


	//   ....[11]....
        /*00ac*/ 	.word	0xffffffff


	//   ....[12]....
        /*00b0*/ 	.word	0xffffffff


	//   ....[13]....
        /*00b4*/ 	.word	0xffffffff


	//----- nvinfo : EIATTR_COOP_GROUP_INSTR_OFFSETS
	.align		4
.L_42:
        /*00b8*/ 	.byte	0x04, 0x28
        /*00ba*/ 	.short	(.L_44 - .L_43)


	//   ....[0]....
.L_43:
        /*00bc*/ 	.word	0x000000c0


	//   ....[1]....
        /*00c0*/ 	.word	0x00000500


	//   ....[2]....
        /*00c4*/ 	.word	0x00000790


	//   ....[3]....
        /*00c8*/ 	.word	0x00000920


	//   ....[4]....
        /*00cc*/ 	.word	0x00000a10


	//   ....[5]....
        /*00d0*/ 	.word	0x00000b70


	//   ....[6]....
        /*00d4*/ 	.word	0x00000cc0


	//   ....[7]....
        /*00d8*/ 	.word	0x00000f00


	//   ....[8]....
        /*00dc*/ 	.word	0x00002080


	//   ....[9]....
        /*00e0*/ 	.word	0x00003250


	//   ....[10]....
        /*00e4*/ 	.word	0x00003720


	//   ....[11]....
        /*00e8*/ 	.word	0x00003750


	//   ....[12]....
        /*00ec*/ 	.word	0x00004170


	//   ....[13]....
        /*00f0*/ 	.word	0x00004380


	//----- nvinfo : EIATTR_VRC_CTA_INIT_COUNT
	.align		4
.L_44:
        /*00f4*/ 	.byte	0x02, 0x4a
        /*00f6*/ 	.byte	0x80
	.zero		1


	//----- nvinfo : EIATTR_SYSCALL_OFFSETS
	.align		4
        /*00f8*/ 	.byte	0x04, 0x46
        /*00fa*/ 	.short	(.L_46 - .L_45)


	//   ....[0]....
.L_45:
        /*00fc*/ 	.word	0x00005d20


	//   ....[1]....
        /*0100*/ 	.word	0x00005e60


	//   ....[2]....
        /*0104*/ 	.word	0x000066c0


	//   ....[3]....
        /*0108*/ 	.word	0x00007ce0


	//   ....[4]....
        /*010c*/ 	.word	0x00009290


	//   ....[5]....
        /*0110*/ 	.word	0x0000a860


	//----- nvinfo : EIATTR_MBARRIER_INSTR_OFFSETS
	.align		4
.L_46:
        /*0114*/ 	.byte	0x04, 0x39
        /*0116*/ 	.short	(.L_48 - .L_47)


	//   ....[0]....
.L_47:
        /*0118*/ 	.word	0x00000610
        /*011c*/ 	.word	0x000000ff
        /*0120*/ 	.word	0x00000000
        /*0124*/ 	.short	0x0100
        /*0126*/ 	.byte	0x08
	.zero		1


	//   ....[1]....
        /*0128*/ 	.word	0x00000620
        /*012c*/ 	.word	0x000000ff
        /*0130*/ 	.word	0x00000058
        /*0134*/ 	.short	0x0100
        /*0136*/ 	.byte	0x08
	.zero		1


	//   ....[2]....
        /*0138*/ 	.word	0x00000630
        /*013c*/ 	.word	0x000000ff
        /*0140*/ 	.word	0x00000008
        /*0144*/ 	.short	0x0100
        /*0146*/ 	.byte	0x08
	.zero		1


	//   ....[3]....
        /*0148*/ 	.word	0x00000640
        /*014c*/ 	.word	0x000000ff
        /*0150*/ 	.word	0x00000060
        /*0154*/ 	.short	0x0100
        /*0156*/ 	.byte	0x08
	.zero		1


	//   ....[4]....
        /*0158*/ 	.word	0x00000650
        /*015c*/ 	.word	0x000000ff
        /*0160*/ 	.word	0x00000010
        /*0164*/ 	.short	0x0100
        /*0166*/ 	.byte	0x08
	.zero		1


	//   ....[5]....
        /*0168*/ 	.word	0x00000660
        /*016c*/ 	.word	0x000000ff
        /*0170*/ 	.word	0x00000068
        /*0174*/ 	.short	0x0100
        /*0176*/ 	.byte	0x08
	.zero		1


	//   ....[6]....
        /*0178*/ 	.word	0x00000670
        /*017c*/ 	.word	0x000000ff
        /*0180*/ 	.word	0x00000018
        /*0184*/ 	.short	0x0100
        /*0186*/ 	.byte	0x08
	.zero		1


	//   ....[7]....
        /*0188*/ 	.word	0x00000680
        /*018c*/ 	.word	0x000000ff
        /*0190*/ 	.word	0x00000070
        /*0194*/ 	.short	0x0100
        /*0196*/ 	.byte	0x08
	.zero		1


	//   ....[8]....
        /*0198*/ 	.word	0x00000690
        /*019c*/ 	.word	0x000000ff
        /*01a0*/ 	.word	0x00000020
        /*01a4*/ 	.short	0x0100
        /*01a6*/ 	.byte	0x08
	.zero		1


	//   ....[9]....
        /*01a8*/ 	.word	0x000006a0
        /*01ac*/ 	.word	0x000000ff
        /*01b0*/ 	.word	0x00000078
        /*01b4*/ 	.short	0x0100
        /*01b6*/ 	.byte	0x08
	.zero		1


	//   ....[10]....
        /*01b8*/ 	.word	0x000006b0
        /*01bc*/ 	.word	0x000000ff
        /*01c0*/ 	.word	0x00000028
        /*01c4*/ 	.short	0x0100
        /*01c6*/ 	.byte	0x08
	.zero		1


	//   ....[11]....
        /*01c8*/ 	.word	0x000006c0
        /*01cc*/ 	.word	0x000000ff
        /*01d0*/ 	.word	0x00000080
        /*01d4*/ 	.short	0x0100
        /*01d6*/ 	.byte	0x08
	.zero		1


	//   ....[12]....
        /*01d8*/ 	.word	0x000006d0
        /*01dc*/ 	.word	0x000000ff
        /*01e0*/ 	.word	0x00000030
        /*01e4*/ 	.short	0x0100
        /*01e6*/ 	.byte	0x08
	.zero		1


	//   ....[13]....
        /*01e8*/ 	.word	0x000006e0
        /*01ec*/ 	.word	0x000000ff
        /*01f0*/ 	.word	0x00000088
        /*01f4*/ 	.short	0x0100
        /*01f6*/ 	.byte	0x08
	.zero		1


	//   ....[14]....
        /*01f8*/ 	.word	0x000006f0
        /*01fc*/ 	.word	0x000000ff
        /*0200*/ 	.word	0x00000038
        /*0204*/ 	.short	0x0100
        /*0206*/ 	.byte	0x08
	.zero		1


	//   ....[15]....
        /*0208*/ 	.word	0x00000700
        /*020c*/ 	.word	0x000000ff
        /*0210*/ 	.word	0x00000090
        /*0214*/ 	.short	0x0100
        /*0216*/ 	.byte	0x08
	.zero		1


	//   ....[16]....
        /*0218*/ 	.word	0x00000710
        /*021c*/ 	.word	0x000000ff
        /*0220*/ 	.word	0x00000040
        /*0224*/ 	.short	0x0100
        /*0226*/ 	.byte	0x08
	.zero		1


	//   ....[17]....
        /*0228*/ 	.word	0x00000720
        /*022c*/ 	.word	0x000000ff
        /*0230*/ 	.word	0x00000098
        /*0234*/ 	.short	0x0100
        /*0236*/ 	.byte	0x08
	.zero		1


	//   ....[18]....
        /*0238*/ 	.word	0x00000730
        /*023c*/ 	.word	0x000000ff
        /*0240*/ 	.word	0x00000048
        /*0244*/ 	.short	0x0100
        /*0246*/ 	.byte	0x08
	.zero		1


	//   ....[19]....
        /*0248*/ 	.word	0x00000740
        /*024c*/ 	.word	0x000000ff
        /*0250*/ 	.word	0x000000a0
        /*0254*/ 	.short	0x0100
        /*0256*/ 	.byte	0x08
	.zero		1


	//   ....[20]....
        /*0258*/ 	.word	0x00000750
        /*025c*/ 	.word	0x000000ff
        /*0260*/ 	.word	0x00000050
        /*0264*/ 	.short	0x0100
        /*0266*/ 	.byte	0x08
	.zero		1


	//   ....[21]....
        /*0268*/ 	.word	0x00000760
        /*026c*/ 	.word	0x000000ff
        /*0270*/ 	.word	0x000000a8
        /*0274*/ 	.short	0x0100
        /*0276*/ 	.byte	0x08
	.zero		1


	//   ....[22]....
        /*0278*/ 	.word	0x00000890
        /*027c*/ 	.word	0x000000ff
        /*0280*/ 	.word	0x000000b0
        /*0284*/ 	.short	0x0100
        /*0286*/ 	.byte	0x09
	.zero		1


	//   ....[23]....
        /*0288*/ 	.word	0x000008a0
        /*028c*/ 	.word	0x000000ff
        /*0290*/ 	.word	0x000000d0
        /*0294*/ 	.short	0x0100
        /*0296*/ 	.byte	0x09
	.zero		1


	//   ....[24]....
        /*0298*/ 	.word	0x000008b0
        /*029c*/ 	.word	0x000000ff
        /*02a0*/ 	.word	0x000000b8
        /*02a4*/ 	.short	0x0100
        /*02a6*/ 	.byte	0x09
	.zero		1


	//   ....[25]....
        /*02a8*/ 	.word	0x000008c0
        /*02ac*/ 	.word	0x000000ff
        /*02b0*/ 	.word	0x000000d8
        /*02b4*/ 	.short	0x0100
        /*02b6*/ 	.byte	0x09
	.zero		1


	//   ....[26]....
        /*02b8*/ 	.word	0x000008d0
        /*02bc*/ 	.word	0x000000ff
        /*02c0*/ 	.word	0x000000c0
        /*02c4*/ 	.short	0x0100
        /*02c6*/ 	.byte	0x09
	.zero		1


	//   ....[27]....
        /*02c8*/ 	.word	0x000008e0
        /*02cc*/ 	.word	0x000000ff
        /*02d0*/ 	.word	0x000000e0
        /*02d4*/ 	.short	0x0100
        /*02d6*/ 	.byte	0x09
	.zero		1


	//   ....[28]....
        /*02d8*/ 	.word	0x000008f0
        /*02dc*/ 	.word	0x000000ff
        /*02e0*/ 	.word	0x000000c8
        /*02e4*/ 	.short	0x0100
        /*02e6*/ 	.byte	0x09
	.zero		1


	//   ....[29]....
        /*02e8*/ 	.word	0x00000900
        /*02ec*/ 	.word	0x000000ff
        /*02f0*/ 	.word	0x000000e8
        /*02f4*/ 	.short	0x0100
        /*02f6*/ 	.byte	0x09
	.zero		1


	//   ....[30]....
        /*02f8*/ 	.word	0x000009e0
        /*02fc*/ 	.word	0x000000ff
        /*0300*/ 	.word	0x000000f0
        /*0304*/ 	.short	0x0100
        /*0306*/ 	.byte	0x08
	.zero		1


	//   ....[31]....
        /*0308*/ 	.word	0x000009f0
        /*030c*/ 	.word	0x000000ff
        /*0310*/ 	.word	0x000000f8
        /*0314*/ 	.short	0x0100
        /*0316*/ 	.byte	0x08
	.zero		1


	//   ....[32]....
        /*0318*/ 	.word	0x00000b20
        /*031c*/ 	.word	0x000000ff
        /*0320*/ 	.word	0x00000100
        /*0324*/ 	.short	0x0100
        /*0326*/ 	.byte	0x08
	.zero		1


	//   ....[33]....
        /*0328*/ 	.word	0x00000b30
        /*032c*/ 	.word	0x000000ff
        /*0330*/ 	.word	0x00000110
        /*0334*/ 	.short	0x0100
        /*0336*/ 	.byte	0x08
	.zero		1


	//   ....[34]....
        /*0338*/ 	.word	0x00000b40
        /*033c*/ 	.word	0x000000ff
        /*0340*/ 	.word	0x00000108
        /*0344*/ 	.short	0x0100
        /*0346*/ 	.byte	0x08
	.zero		1


	//   ....[35]....
        /*0348*/ 	.word	0x00000b50
        /*034c*/ 	.word	0x000000ff
        /*0350*/ 	.word	0x00000118
        /*0354*/ 	.short	0x0100
        /*0356*/ 	.byte	0x08
	.zero		1


	//   ....[36]....
        /*0358*/ 	.word	0x00000c70
        /*035c*/ 	.word	0x000000ff
        /*0360*/ 	.word	0x00000120
        /*0364*/ 	.short	0x0100
        /*0366*/ 	.byte	0x09
	.zero		1


	//   ....[37]....
        /*0368*/ 	.word	0x00000c80
        /*036c*/ 	.word	0x000000ff
        /*0370*/ 	.word	0x00000130
        /*0374*/ 	.short	0x0100
        /*0376*/ 	.byte	0x09
	.zero		1


	//   ....[38]....
        /*0378*/ 	.word	0x00000c90
        /*037c*/ 	.word	0x000000ff
        /*0380*/ 	.word	0x00000128
        /*0384*/ 	.short	0x0100
        /*0386*/ 	.byte	0x09
	.zero		1


	//   ....[39]....
        /*0388*/ 	.word	0x00000ca0
        /*038c*/ 	.word	0x000000ff
        /*0390*/ 	.word	0x00000138
        /*0394*/ 	.short	0x0100
        /*0396*/ 	.byte	0x09
	.zero		1


	//   ....[40]....
        /*0398*/ 	.word	0x00000d90
        /*039c*/ 	.word	0x000000ff
        /*03a0*/ 	.word	0x00000140
        /*03a4*/ 	.short	0x0100
        /*03a6*/ 	.byte	0x08
	.zero		1


	//   ....[41]....
        /*03a8*/ 	.word	0x00000da0
        /*03ac*/ 	.word	0x000000ff
        /*03b0*/ 	.word	0x00000150
        /*03b4*/ 	.short	0x0100
        /*03b6*/ 	.byte	0x08
	.zero		1


	//   ....[42]....
        /*03b8*/ 	.word	0x00000db0
        /*03bc*/ 	.word	0x000000ff
        /*03c0*/ 	.word	0x00000148
        /*03c4*/ 	.short	0x0100
        /*03c6*/ 	.byte	0x08
	.zero		1


	//   ....[43]....
        /*03c8*/ 	.word	0x00000dc0
        /*03cc*/ 	.word	0x000000ff
        /*03d0*/ 	.word	0x00000158
        /*03d4*/ 	.short	0x0100
        /*03d6*/ 	.byte	0x08
	.zero		1


	//   ....[44]....
        /*03d8*/ 	.word	0x00000eb0
        /*03dc*/ 	.word	0x000000ff
        /*03e0*/ 	.word	0x00000160
        /*03e4*/ 	.short	0x0100
        /*03e6*/ 	.byte	0x07
	.zero		1


	//   ....[45]....
        /*03e8*/ 	.word	0x000018b0
        /*03ec*/ 	.word	0x00000003
        /*03f0*/ 	.word	0x00000150
        /*03f4*/ 	.short	0x010a
        /*03f6*/ 	.byte	0xff
	.zero		1


	//   ....[46]....
        /*03f8*/ 	.word	0x000018e0
        /*03fc*/ 	.word	0x00000003
        /*0400*/ 	.word	0x00000140
        /*0404*/ 	.short	0x0101
        /*0406*/ 	.byte	0xff
	.zero		1


	//   ....[47]....
        /*0408*/ 	.word	0x000019e0
        /*040c*/ 	.word	0x000000ff
        /*0410*/ 	.word	0x00000058
        /*0414*/ 	.short	0x010a
        /*0416*/ 	.byte	0x08
	.zero		1


	//   ....[48]....
        /*0418*/ 	.word	0x00001aa0
        /*041c*/ 	.word	0x000000ff
        /*0420*/ 	.word	0x00000058
        /*0424*/ 	.short	0x010a
        /*0426*/ 	.byte	0x21
	.zero		1


	//   ....[49]....
        /*0428*/ 	.word	0x00001c60
        /*042c*/ 	.word	0x000000ff
        /*0430*/ 	.word	0x00000058
        /*0434*/ 	.short	0x010a
        /*0436*/ 	.byte	0x08
	.zero		1


	//   ....[50]....
        /*0438*/ 	.word	0x00001d40
        /*043c*/ 	.word	0x000000ff
        /*0440*/ 	.word	0x000000f8
        /*0444*/ 	.short	0x0101
        /*0446*/ 	.byte	0x06
	.zero		1


	//   ....[51]....
        /*0448*/ 	.word	0x00001d60
        /*044c*/ 	.word	0x000000ff
        /*0450*/ 	.word	0x00000058
        /*0454*/ 	.short	0x010a
        /*0456*/ 	.byte	0x08
	.zero		1


	//   ....[52]....
        /*0458*/ 	.word	0x00001de0
        /*045c*/ 	.word	0x000000ff
        /*0460*/ 	.word	0x00000058
        /*0464*/ 	.short	0x010a
        /*0466*/ 	.byte	0x11
	.zero		1


	//   ....[53]....
        /*0468*/ 	.word	0x00001f70
        /*046c*/ 	.word	0x000000ff
        /*0470*/ 	.word	0x00000058
        /*0474*/ 	.short	0x010a
        /*0476*/ 	.byte	0x08
	.zero		1


	//   ....[54]....
        /*0478*/ 	.word	0x000020b0
        /*047c*/ 	.word	0x00000002
        /*0480*/ 	.word	0x00000100
        /*0484*/ 	.short	0x010a
        /*0486*/ 	.byte	0xff
	.zero		1


	//   ....[55]....
        /*0488*/ 	.word	0x00002170
        /*048c*/ 	.word	0x00000002
        /*0490*/ 	.word	0x00000000
        /*0494*/ 	.short	0x0101
        /*0496*/ 	.byte	0xff
	.zero		1


	//   ....[56]....
        /*0498*/ 	.word	0x000026d0
        /*049c*/ 	.word	0x000000ff
        /*04a0*/ 	.word	0x00000000
        /*04a4*/ 	.short	0x010a
        /*04a6*/ 	.byte	0x04
	.zero		1


	//   ....[57]....
        /*04a8*/ 	.word	0x00002760
        /*04ac*/ 	.word	0x000000ff
        /*04b0*/ 	.word	0x00000000
        /*04b4*/ 	.short	0x010a
        /*04b6*/ 	.byte	0x04
	.zero		1


	//   ....[58]....
        /*04b8*/ 	.word	0x000027f0
        /*04bc*/ 	.word	0x000000ff
        /*04c0*/ 	.word	0x00000000
        /*04c4*/ 	.short	0x010a
        /*04c6*/ 	.byte	0x04
	.zero		1


	//   ....[59]....
        /*04c8*/ 	.word	0x00002880
        /*04cc*/ 	.word	0x000000ff
        /*04d0*/ 	.word	0x00000000
        /*04d4*/ 	.short	0x010a
        /*04d6*/ 	.byte	0x04
	.zero		1


	//   ....[60]....
        /*04d8*/ 	.word	0x00002910
        /*04dc*/ 	.word	0x000000ff
        /*04e0*/ 	.word	0x00000000
        /*04e4*/ 	.short	0x010a
        /*04e6*/ 	.byte	0x04
	.zero		1


	//   ....[61]....
        /*04e8*/ 	.word	0x000029a0
        /*04ec*/ 	.word	0x000000ff
        /*04f0*/ 	.word	0x00000000
        /*04f4*/ 	.short	0x010a
        /*04f6*/ 	.byte	0x04
	.zero		1


	//   ....[62]....
        /*04f8*/ 	.word	0x00002a30
        /*04fc*/ 	.word	0x000000ff
        /*0500*/ 	.word	0x00000000
        /*0504*/ 	.short	0x010a
        /*0506*/ 	.byte	0x04
	.zero		1


	//   ....[63]....
        /*0508*/ 	.word	0x00002ac0
        /*050c*/ 	.word	0x000000ff
        /*0510*/ 	.word	0x00000000
        /*0514*/ 	.short	0x010a
        /*0516*/ 	.byte	0x04
	.zero		1


	//   ....[64]....
        /*0518*/ 	.word	0x00002b50
        /*051c*/ 	.word	0x000000ff
        /*0520*/ 	.word	0x00000000
        /*0524*/ 	.short	0x010a
        /*0526*/ 	.byte	0x04
	.zero		1


	//   ....[65]....
        /*0528*/ 	.word	0x00002be0
        /*052c*/ 	.word	0x000000ff
        /*0530*/ 	.word	0x00000000
        /*0534*/ 	.short	0x010a
        /*0536*/ 	.byte	0x04
	.zero		1


	//   ....[66]....
        /*0538*/ 	.word	0x00002c80
        /*053c*/ 	.word	0x00000000
        /*0540*/ 	.word	0x00000000
        /*0544*/ 	.short	0x010a
        /*0546*/ 	.byte	0xff
	.zero		1


	//   ....[67]....
        /*0548*/ 	.word	0x00002db0
        /*054c*/ 	.word	0x00000000
        /*0550*/ 	.word	0x00000140
        /*0554*/ 	.short	0x010a
        /*0556*/ 	.byte	0xff
	.zero		1


	//   ....[68]....
        /*0558*/ 	.word	0x00002e20
        /*055c*/ 	.word	0x00000004
        /*0560*/ 	.word	0x00000000
        /*0564*/ 	.short	0x0101
        /*0566*/ 	.byte	0xff
	.zero		1


	//   ....[69]....
        /*0568*/ 	.word	0x00002e40
        /*056c*/ 	.word	0x000000ff
        /*0570*/ 	.word	0x00000110
        /*0574*/ 	.short	0x010a
        /*0576*/ 	.byte	0x05
	.zero		1


	//   ....[70]....
        /*0578*/ 	.word	0x00002f60
        /*057c*/ 	.word	0x00000000
        /*0580*/ 	.word	0x00000100
        /*0584*/ 	.short	0x010a
        /*0586*/ 	.byte	0xff
	.zero		1


	//   ....[71]....
        /*0588*/ 	.word	0x00003060
        /*058c*/ 	.word	0x00000000
        /*0590*/ 	.word	0x00000000
        /*0594*/ 	.short	0x0101
        /*0596*/ 	.byte	0xff
	.zero		1


	//   ....[72]....
        /*0598*/ 	.word	0x000030f0
        /*059c*/ 	.word	0x000000ff
        /*05a0*/ 	.word	0x00000110
        /*05a4*/ 	.short	0x0106
        /*05a6*/ 	.byte	0x05
	.zero		1


	//   ....[73]....
        /*05a8*/ 	.word	0x00003110
        /*05ac*/ 	.word	0x000000ff
        /*05b0*/ 	.word	0x00000110
        /*05b4*/ 	.short	0x010a
        /*05b6*/ 	.byte	0x05
	.zero		1


	//   ....[74]....
        /*05b8*/ 	.word	0x000031a0
        /*05bc*/ 	.word	0x000000ff
        /*05c0*/ 	.word	0x00000110
        /*05c4*/ 	.short	0x0106
        /*05c6*/ 	.byte	0x04
	.zero		1


	//   ....[75]....
        /*05c8*/ 	.word	0x000031e0
        /*05cc*/ 	.word	0x00000000
        /*05d0*/ 	.word	0x00000110
        /*05d4*/ 	.short	0x010a
        /*05d6*/ 	.byte	0xff
	.zero		1


	//   ....[76]....
        /*05d8*/ 	.word	0x00003420
        /*05dc*/ 	.word	0x000000ff
        /*05e0*/ 	.word	0x00000008
        /*05e4*/ 	.short	0x010a
        /*05e6*/ 	.byte	0x06
	.zero		1


	//   ....[77]....
        /*05e8*/ 	.word	0x00003440
        /*05ec*/ 	.word	0x000000ff
        /*05f0*/ 	.word	0x00000008
        /*05f4*/ 	.short	0x010a
        /*05f6*/ 	.byte	0x06
	.zero		1


	//   ....[78]....
        /*05f8*/ 	.word	0x000035d0
        /*05fc*/ 	.word	0x000000ff
        /*0600*/ 	.word	0x00000008
        /*0604*/ 	.short	0x010a
        /*0606*/ 	.byte	0x06
	.zero		1


	//   ....[79]....
        /*0608*/ 	.word	0x000035f0
        /*060c*/ 	.word	0x000000ff
        /*0610*/ 	.word	0x00000008
        /*0614*/ 	.short	0x010a
        /*0616*/ 	.byte	0x06
	.zero		1


	//   ....[80]....
        /*0618*/ 	.word	0x000036b0
        /*061c*/ 	.word	0x000000ff
        /*0620*/ 	.word	0x00000000
        /*0624*/ 	.short	0x0101
        /*0626*/ 	.byte	0x07
	.zero		1


	//   ....[81]....
        /*0628*/ 	.word	0x000039b0
        /*062c*/ 	.word	0x00000000
        /*0630*/ 	.word	0x00000100
        /*0634*/ 	.short	0x010a
        /*0636*/ 	.byte	0xff
	.zero		1


	//   ....[82]....
        /*0638*/ 	.word	0x00003a70
        /*063c*/ 	.word	0x00000000
        /*0640*/ 	.word	0x00000000
        /*0644*/ 	.short	0x0101
        /*0646*/ 	.byte	0xff
	.zero		1


	//   ....[83]....
        /*0648*/ 	.word	0x00003b30
        /*064c*/ 	.word	0x000000ff
        /*0650*/ 	.word	0x00000000
        /*0654*/ 	.short	0x010a
        /*0656*/ 	.byte	0x06
	.zero		1


	//   ....[84]....
        /*0658*/ 	.word	0x00003b40
        /*065c*/ 	.word	0x000000ff
        /*0660*/ 	.word	0x00000130
        /*0664*/ 	.short	0x010a
        /*0666*/ 	.byte	0x0a
	.zero		1


	//   ....[85]....
        /*0668*/ 	.word	0x00003bf0
        /*066c*/ 	.word	0x000000ff
        /*0670*/ 	.word	0x00000000
        /*0674*/ 	.short	0x010a
        /*0676*/ 	.byte	0x09
	.zero		1


	//   ....[86]....
        /*0678*/ 	.word	0x00003d30
        /*067c*/ 	.word	0x000000ff
        /*0680*/ 	.word	0x00000000
        /*0684*/ 	.short	0x010a
        /*0686*/ 	.byte	0x06
	.zero		1


	//   ....[87]....
        /*0688*/ 	.word	0x00003f80
        /*068c*/ 	.word	0x000000ff
        /*0690*/ 	.word	0x00000000
        /*0694*/ 	.short	0x010a
        /*0696*/ 	.byte	0x05
	.zero		1


	//   ....[88]....
        /*0698*/ 	.word	0x00004020
        /*069c*/ 	.word	0x00000000
        /*06a0*/ 	.word	0x00000000
        /*06a4*/ 	.short	0x010a
        /*06a6*/ 	.byte	0xff
	.zero		1


	//   ....[89]....
        /*06a8*/ 	.word	0x00004060
        /*06ac*/ 	.word	0x00000000
        /*06b0*/ 	.word	0x00000000
        /*06b4*/ 	.short	0x010a
        /*06b6*/ 	.byte	0xff
	.zero		1


	//   ....[90]....
        /*06b8*/ 	.word	0x000040d0
        /*06bc*/ 	.word	0x000000ff
        /*06c0*/ 	.word	0x00000000
        /*06c4*/ 	.short	0x0101
        /*06c6*/ 	.byte	0x05
	.zero		1


	//   ....[91]....
        /*06c8*/ 	.word	0x00004110
        /*06cc*/ 	.word	0x000000ff
        /*06d0*/ 	.word	0x00000160
        /*06d4*/ 	.short	0x010a
        /*06d6*/ 	.byte	0x08
	.zero		1


	//   ....[92]....
        /*06d8*/ 	.word	0x00004160
        /*06dc*/ 	.word	0x000000ff
        /*06e0*/ 	.word	0x00000000
        /*06e4*/ 	.short	0x0101
        /*06e6*/ 	.byte	0x05
	.zero		1


	//   ....[93]....
        /*06e8*/ 	.word	0x000045b0
        /*06ec*/ 	.word	0x00000000
        /*06f0*/ 	.word	0x00000100
        /*06f4*/ 	.short	0x010a
        /*06f6*/ 	.byte	0xff
	.zero		1


	//   ....[94]....
        /*06f8*/ 	.word	0x00004670
        /*06fc*/ 	.word	0x00000000
        /*0700*/ 	.word	0x00000000
        /*0704*/ 	.short	0x0101
        /*0706*/ 	.byte	0xff
	.zero		1


	//   ....[95]....
        /*0708*/ 	.word	0x00004990
        /*070c*/ 	.word	0x000000ff
        /*0710*/ 	.word	0x000000f8
        /*0714*/ 	.short	0x010a
        /*0716*/ 	.byte	0x07
	.zero		1


	//   ....[96]....
        /*0718*/ 	.word	0x00004b80
        /*071c*/ 	.word	0x000000ff
        /*0720*/ 	.word	0x000000d0
        /*0724*/ 	.short	0x010a
        /*0726*/ 	.byte	0x07
	.zero		1


	//   ....[97]....
        /*0728*/ 	.word	0x00004cf0
        /*072c*/ 	.word	0x000000ff
        /*0730*/ 	.word	0x000000b0
        /*0734*/ 	.short	0x010b
        /*0736*/ 	.byte	0x07
	.zero		1


	//   ....[98]....
        /*0738*/ 	.word	0x00004d00
        /*073c*/ 	.word	0x000000ff
        /*0740*/ 	.word	0x00000000
        /*0744*/ 	.short	0x0101
        /*0746*/ 	.byte	0x08
	.zero		1


	//   ....[99]....
        /*0748*/ 	.word	0x00004d20
        /*074c*/ 	.word	0x000000ff
        /*0750*/ 	.word	0x000000d8
        /*0754*/ 	.short	0x010a
        /*0756*/ 	.byte	0x07
	.zero		1


	//   ....[100]....
        /*0758*/ 	.word	0x00004e80
        /*075c*/ 	.word	0x000000ff
        /*0760*/ 	.word	0x000000b8
        /*0764*/ 	.short	0x010b
        /*0766*/ 	.byte	0x07
	.zero		1


	//   ....[101]....
        /*0768*/ 	.word	0x00004e90
        /*076c*/ 	.word	0x000000ff
        /*0770*/ 	.word	0x00000000
        /*0774*/ 	.short	0x0101
        /*0776*/ 	.byte	0x08
	.zero		1


	//   ....[102]....
        /*0778*/ 	.word	0x00004ea0
        /*077c*/ 	.word	0x000000ff
        /*0780*/ 	.word	0x000000e0
        /*0784*/ 	.short	0x010a
        /*0786*/ 	.byte	0x07
	.zero		1


	//   ....[103]....
        /*0788*/ 	.word	0x00005040
        /*078c*/ 	.word	0x000000ff
        /*0790*/ 	.word	0x000000c0
        /*0794*/ 	.short	0x010b
        /*0796*/ 	.byte	0x07
	.zero		1


	//   ....[104]....
        /*0798*/ 	.word	0x000050b0
        /*079c*/ 	.word	0x000000ff
        /*07a0*/ 	.word	0x00000000
        /*07a4*/ 	.short	0x0101
        /*07a6*/ 	.byte	0x08
	.zero		1


	//   ....[105]....
        /*07a8*/ 	.word	0x000050e0
        /*07ac*/ 	.word	0x000000ff
        /*07b0*/ 	.word	0x000000e8
        /*07b4*/ 	.short	0x010a
        /*07b6*/ 	.byte	0x07
	.zero		1


	//   ....[106]....
        /*07b8*/ 	.word	0x000052f0
        /*07bc*/ 	.word	0x000000ff
        /*07c0*/ 	.word	0x000000c8
        /*07c4*/ 	.short	0x010b
        /*07c6*/ 	.byte	0x07
	.zero		1


	//   ....[107]....
        /*07c8*/ 	.word	0x00005310
        /*07cc*/ 	.word	0x000000ff
        /*07d0*/ 	.word	0x00000000
        /*07d4*/ 	.short	0x0101
        /*07d6*/ 	.byte	0x0d
	.zero		1


	//   ....[108]....
        /*07d8*/ 	.word	0x00005340
        /*07dc*/ 	.word	0x000000ff
        /*07e0*/ 	.word	0x000000d0
        /*07e4*/ 	.short	0x010a
        /*07e6*/ 	.byte	0x07
	.zero		1


	//   ....[109]....
        /*07e8*/ 	.word	0x00005360
        /*07ec*/ 	.word	0x000000ff
        /*07f0*/ 	.word	0x000000d8
        /*07f4*/ 	.short	0x010a
        /*07f6*/ 	.byte	0x07
	.zero		1


	//   ....[110]....
        /*07f8*/ 	.word	0x00005380
        /*07fc*/ 	.word	0x000000ff
        /*0800*/ 	.word	0x000000e0
        /*0804*/ 	.short	0x010a
        /*0806*/ 	.byte	0x07
	.zero		1


	//   ....[111]....
        /*0808*/ 	.word	0x000053c0
        /*080c*/ 	.word	0x00000000
        /*0810*/ 	.word	0x000000e8
        /*0814*/ 	.short	0x010a
        /*0816*/ 	.byte	0xff
	.zero		1


	//   ....[112]....
        /*0818*/ 	.word	0x000056f0
        /*081c*/ 	.word	0x00000000
        /*0820*/ 	.word	0x00000100
        /*0824*/ 	.short	0x010a
        /*0826*/ 	.byte	0xff
	.zero		1


	//   ....[113]....
        /*0828*/ 	.word	0x00005800
        /*082c*/ 	.word	0x00000000
        /*0830*/ 	.word	0x00000000
        /*0834*/ 	.short	0x0101
        /*0836*/ 	.byte	0xff
	.zero		1


	//   ....[114]....
        /*0838*/ 	.word	0x00006260
        /*083c*/ 	.word	0x00000003
        /*0840*/ 	.word	0x000000b0
        /*0844*/ 	.short	0x010a
        /*0846*/ 	.byte	0xff
	.zero		1


	//   ....[115]....
        /*0848*/ 	.word	0x000062a0
        /*084c*/ 	.word	0x000000bf
        /*0850*/ 	.word	0x00000120
        /*0854*/ 	.short	0x010a
        /*0856*/ 	.byte	0xff
	.zero		1


	//   ....[116]....
        /*0858*/ 	.word	0x000063d0
        /*085c*/ 	.word	0x00000003
        /*0860*/ 	.word	0x000000b0
        /*0864*/ 	.short	0x010a
        /*0866*/ 	.byte	0xff
	.zero		1


	//   ....[117]....
        /*0868*/ 	.word	0x00006530
        /*086c*/ 	.word	0x00000000
        /*0870*/ 	.word	0x00000000
        /*0874*/ 	.short	0x0101
        /*0876*/ 	.byte	0xff
	.zero		1


	//   ....[118]....
        /*0878*/ 	.word	0x00006590
        /*087c*/ 	.word	0x000000bf
        /*0880*/ 	.word	0x00000120
        /*0884*/ 	.short	0x010a
        /*0886*/ 	.byte	0xff
	.zero		1


	//   ....[119]....
        /*0888*/ 	.word	0x00007940
        /*088c*/ 	.word	0x000000ce
        /*0890*/ 	.word	0x000000b0
        /*0894*/ 	.short	0x010a
        /*0896*/ 	.byte	0xff
	.zero		1


	//   ....[120]....
        /*0898*/ 	.word	0x00007a10
        /*089c*/ 	.word	0x000000ce
        /*08a0*/ 	.word	0x000000b0
        /*08a4*/ 	.short	0x010a
        /*08a6*/ 	.byte	0xff
	.zero		1


	//   ....[121]....
        /*08a8*/ 	.word	0x00007b50
        /*08ac*/ 	.word	0x00000003
        /*08b0*/ 	.word	0x00000000
        /*08b4*/ 	.short	0x0101
        /*08b6*/ 	.byte	0xff
	.zero		1


	//   ....[122]....
        /*08b8*/ 	.word	0x00008ef0
        /*08bc*/ 	.word	0x00000000
        /*08c0*/ 	.word	0x000000b0
        /*08c4*/ 	.short	0x010a
        /*08c6*/ 	.byte	0xff
	.zero		1


	//   ....[123]....
        /*08c8*/ 	.word	0x00008fc0
        /*08cc*/ 	.word	0x00000000
        /*08d0*/ 	.word	0x000000b0
        /*08d4*/ 	.short	0x010a
        /*08d6*/ 	.byte	0xff
	.zero		1


	//   ....[124]....
        /*08d8*/ 	.word	0x00009120
        /*08dc*/ 	.word	0x00000000
        /*08e0*/ 	.word	0x00000000
        /*08e4*/ 	.short	0x0101
        /*08e6*/ 	.byte	0xff
	.zero		1


	//   ....[125]....
        /*08e8*/ 	.word	0x0000a4d0
        /*08ec*/ 	.word	0x00000000
        /*08f0*/ 	.word	0x000000b0
        /*08f4*/ 	.short	0x010a
        /*08f6*/ 	.byte	0xff
	.zero		1


	//   ....[126]....
        /*08f8*/ 	.word	0x0000a5a0
        /*08fc*/ 	.word	0x00000000
        /*0900*/ 	.word	0x000000b0
        /*0904*/ 	.short	0x010a
        /*0906*/ 	.byte	0xff
	.zero		1


	//   ....[127]....
        /*0908*/ 	.word	0x0000a700
        /*090c*/ 	.word	0x00000000
        /*0910*/ 	.word	0x00000000
        /*0914*/ 	.short	0x0101
        /*0916*/ 	.byte	0xff
	.zero		1


	//   ....[128]....
        /*0918*/ 	.word	0x0000ab10
        /*091c*/ 	.word	0x000000bf
        /*0920*/ 	.word	0x00000000
        /*0924*/ 	.short	0x0101
        /*0926*/ 	.byte	0xff
	.zero		1


	//   ....[129]....
        /*0928*/ 	.word	0x0000bb60
        /*092c*/ 	.word	0x00000003
        /*0930*/ 	.word	0x00000150
        /*0934*/ 	.short	0x010a
        /*0936*/ 	.byte	0xff
	.zero		1


	//   ....[130]....
        /*0938*/ 	.word	0x0000bbc0
        /*093c*/ 	.word	0x00000002
        /*0940*/ 	.word	0x00000058
        /*0944*/ 	.short	0x010a
        /*0946*/ 	.byte	0xff
	.zero		1


	//   ....[131]....
        /*0948*/ 	.word	0x0000bc20
        /*094c*/ 	.word	0x00000002
        /*0950*/ 	.word	0x00000058
        /*0954*/ 	.short	0x010a
        /*0956*/ 	.byte	0xff
	.zero		1


	//   ....[132]....
        /*0958*/ 	.word	0x0000bc70
        /*095c*/ 	.word	0x00000002
        /*0960*/ 	.word	0x00000100
        /*0964*/ 	.short	0x010a
        /*0966*/ 	.byte	0xff
	.zero		1


	//   ....[133]....
        /*0968*/ 	.word	0x0000bcd0
        /*096c*/ 	.word	0x00000000
        /*0970*/ 	.word	0x00000000
        /*0974*/ 	.short	0x010a
        /*0976*/ 	.byte	0xff
	.zero		1


	//   ....[134]....
        /*0978*/ 	.word	0x0000bd30
        /*097c*/ 	.word	0x00000000
        /*0980*/ 	.word	0x00000000
        /*0984*/ 	.short	0x010a
        /*0986*/ 	.byte	0xff
	.zero		1


	//   ....[135]....
        /*0988*/ 	.word	0x0000bd90
        /*098c*/ 	.word	0x00000000
        /*0990*/ 	.word	0x00000000
        /*0994*/ 	.short	0x010a
        /*0996*/ 	.byte	0xff
	.zero		1


	//   ....[136]....
        /*0998*/ 	.word	0x0000bdf0
        /*099c*/ 	.word	0x00000000
        /*09a0*/ 	.word	0x00000000
        /*09a4*/ 	.short	0x010a
        /*09a6*/ 	.byte	0xff
	.zero		1


	//   ....[137]....
        /*09a8*/ 	.word	0x0000be50
        /*09ac*/ 	.word	0x00000000
        /*09b0*/ 	.word	0x00000000
        /*09b4*/ 	.short	0x010a
        /*09b6*/ 	.byte	0xff
	.zero		1


	//   ....[138]....
        /*09b8*/ 	.word	0x0000beb0
        /*09bc*/ 	.word	0x00000000
        /*09c0*/ 	.word	0x00000000
        /*09c4*/ 	.short	0x010a
        /*09c6*/ 	.byte	0xff
	.zero		1


	//   ....[139]....
        /*09c8*/ 	.word	0x0000bf10
        /*09cc*/ 	.word	0x00000000
        /*09d0*/ 	.word	0x00000000
        /*09d4*/ 	.short	0x010a
        /*09d6*/ 	.byte	0xff
	.zero		1


	//   ....[140]....
        /*09d8*/ 	.word	0x0000bf70
        /*09dc*/ 	.word	0x00000000
        /*09e0*/ 	.word	0x00000000
        /*09e4*/ 	.short	0x010a
        /*09e6*/ 	.byte	0xff
	.zero		1


	//   ....[141]....
        /*09e8*/ 	.word	0x0000bfd0
        /*09ec*/ 	.word	0x00000000
        /*09f0*/ 	.word	0x00000000
        /*09f4*/ 	.short	0x010a
        /*09f6*/ 	.byte	0xff
	.zero		1


	//   ....[142]....
        /*09f8*/ 	.word	0x0000c030
        /*09fc*/ 	.word	0x00000000
        /*0a00*/ 	.word	0x00000000
        /*0a04*/ 	.short	0x010a
        /*0a06*/ 	.byte	0xff
	.zero		1


	//   ....[143]....
        /*0a08*/ 	.word	0x0000c080
        /*0a0c*/ 	.word	0x00000000
        /*0a10*/ 	.word	0x00000140
        /*0a14*/ 	.short	0x010a
        /*0a16*/ 	.byte	0xff
	.zero		1


	//   ....[144]....
        /*0a18*/ 	.word	0x0000c0e0
        /*0a1c*/ 	.word	0x00000000
        /*0a20*/ 	.word	0x00000110
        /*0a24*/ 	.short	0x010a
        /*0a26*/ 	.byte	0xff
	.zero		1


	//   ....[145]....
        /*0a28*/ 	.word	0x0000c130
        /*0a2c*/ 	.word	0x00000000
        /*0a30*/ 	.word	0x00000100
        /*0a34*/ 	.short	0x010a
        /*0a36*/ 	.byte	0xff
	.zero		1


	//   ....[146]....
        /*0a38*/ 	.word	0x0000c190
        /*0a3c*/ 	.word	0x00000000
        /*0a40*/ 	.word	0x00000110
        /*0a44*/ 	.short	0x010a
        /*0a46*/ 	.byte	0xff
	.zero		1


	//   ....[147]....
        /*0a48*/ 	.word	0x0000c1f0
        /*0a4c*/ 	.word	0x00000004
        /*0a50*/ 	.word	0x00000008
        /*0a54*/ 	.short	0x010a
        /*0a56*/ 	.byte	0xff
	.zero		1


	//   ....[148]....
        /*0a58*/ 	.word	0x0000c2d0
        /*0a5c*/ 	.word	0x00000002
        /*0a60*/ 	.word	0x00000008
        /*0a64*/ 	.short	0x010a
        /*0a66*/ 	.byte	0xff
	.zero		1


	//   ....[149]....
        /*0a68*/ 	.word	0x0000c320
        /*0a6c*/ 	.word	0x00000000
        /*0a70*/ 	.word	0x00000100
        /*0a74*/ 	.short	0x010a
        /*0a76*/ 	.byte	0xff
	.zero		1


	//   ....[150]....
        /*0a78*/ 	.word	0x0000c380
        /*0a7c*/ 	.word	0x00000000
        /*0a80*/ 	.word	0x00000130
        /*0a84*/ 	.short	0x010a
        /*0a86*/ 	.byte	0xff
	.zero		1


	//   ....[151]....
        /*0a88*/ 	.word	0x0000c3e0
        /*0a8c*/ 	.word	0x00000000
        /*0a90*/ 	.word	0x00000000
        /*0a94*/ 	.short	0x010a
        /*0a96*/ 	.byte	0xff
	.zero		1


	//   ....[152]....
        /*0a98*/ 	.word	0x0000c440
        /*0a9c*/ 	.word	0x00000000
        /*0aa0*/ 	.word	0x00000000
        /*0aa4*/ 	.short	0x010a
        /*0aa6*/ 	.byte	0xff
	.zero		1


	//   ....[153]....
        /*0aa8*/ 	.word	0x0000c4a0
        /*0aac*/ 	.word	0x00000000
        /*0ab0*/ 	.word	0x00000160
        /*0ab4*/ 	.short	0x010a
        /*0ab6*/ 	.byte	0xff
	.zero		1


	//   ....[154]....
        /*0ab8*/ 	.word	0x0000c4f0
        /*0abc*/ 	.word	0x00000000
        /*0ac0*/ 	.word	0x00000100
        /*0ac4*/ 	.short	0x010a
        /*0ac6*/ 	.byte	0xff
	.zero		1


	//   ....[155]....
        /*0ac8*/ 	.word	0x0000c550
        /*0acc*/ 	.word	0x00000000
        /*0ad0*/ 	.word	0x000000f8
        /*0ad4*/ 	.short	0x010a
        /*0ad6*/ 	.byte	0xff
	.zero		1


	//   ....[156]....
        /*0ad8*/ 	.word	0x0000c5b0
        /*0adc*/ 	.word	0x00000003
        /*0ae0*/ 	.word	0x000000d0
        /*0ae4*/ 	.short	0x010a
        /*0ae6*/ 	.byte	0xff
	.zero		1


	//   ....[157]....
        /*0ae8*/ 	.word	0x0000c610
        /*0aec*/ 	.word	0x00000003
        /*0af0*/ 	.word	0x000000d8
        /*0af4*/ 	.short	0x010a
        /*0af6*/ 	.byte	0xff
	.zero		1


	//   ....[158]....
        /*0af8*/ 	.word	0x0000c670
        /*0afc*/ 	.word	0x00000003
        /*0b00*/ 	.word	0x000000e0
        /*0b04*/ 	.short	0x010a
        /*0b06*/ 	.byte	0xff
	.zero		1


	//   ....[159]....
        /*0b08*/ 	.word	0x0000c6d0
        /*0b0c*/ 	.word	0x00000003
        /*0b10*/ 	.word	0x000000e8
        /*0b14*/ 	.short	0x010a
        /*0b16*/ 	.byte	0xff
	.zero		1


	//   ....[160]....
        /*0b18*/ 	.word	0x0000c730
        /*0b1c*/ 	.word	0x00000000
        /*0b20*/ 	.word	0x000000d0
        /*0b24*/ 	.short	0x010a
        /*0b26*/ 	.byte	0xff
	.zero		1


	//   ....[161]....
        /*0b28*/ 	.word	0x0000c790
        /*0b2c*/ 	.word	0x00000000
        /*0b30*/ 	.word	0x000000d8
        /*0b34*/ 	.short	0x010a
        /*0b36*/ 	.byte	0xff
	.zero		1


	//   ....[162]....
        /*0b38*/ 	.word	0x0000c7f0
        /*0b3c*/ 	.word	0x00000000
        /*0b40*/ 	.word	0x000000e0
        /*0b44*/ 	.short	0x010a
        /*0b46*/ 	.byte	0xff
	.zero		1


	//   ....[163]....
        /*0b48*/ 	.word	0x0000c840
        /*0b4c*/ 	.word	0x00000000
        /*0b50*/ 	.word	0x00000100
        /*0b54*/ 	.short	0x010a
        /*0b56*/ 	.byte	0xff
	.zero		1


	//   ....[164]....
        /*0b58*/ 	.word	0x0000c890
        /*0b5c*/ 	.word	0x00000003
        /*0b60*/ 	.word	0x000000b0
        /*0b64*/ 	.short	0x010a
        /*0b66*/ 	.byte	0xff
	.zero		1


	//   ....[165]....
        /*0b68*/ 	.word	0x0000c8e0
        /*0b6c*/ 	.word	0x000000bf
        /*0b70*/ 	.word	0x00000120
        /*0b74*/ 	.short	0x010a
        /*0b76*/ 	.byte	0xff
	.zero		1


	//   ....[166]....
        /*0b78*/ 	.word	0x0000c930
        /*0b7c*/ 	.word	0x000000ce
        /*0b80*/ 	.word	0x000000b0
        /*0b84*/ 	.short	0x010a
        /*0b86*/ 	.byte	0xff
	.zero		1


	//   ....[167]....
        /*0b88*/ 	.word	0x0000c980
        /*0b8c*/ 	.word	0x00000000
        /*0b90*/ 	.word	0x000000b0
        /*0b94*/ 	.short	0x010a
        /*0b96*/ 	.byte	0xff
	.zero		1


	//   ....[168]....
        /*0b98*/ 	.word	0x0000c9d0
        /*0b9c*/ 	.word	0x00000000
        /*0ba0*/ 	.word	0x000000b0
        /*0ba4*/ 	.short	0x010a
        /*0ba6*/ 	.byte	0xff
	.zero		1


	//----- nvinfo : EIATTR_NUM_MBARRIERS
	.align		4
.L_48:
        /*0ba8*/ 	.byte	0x03, 0x38
        /*0baa*/ 	.short	0x002d


	//----- nvinfo : EIATTR_EXIT_INSTR_OFFSETS
	.align		4
        /*0bac*/ 	.byte	0x04, 0x1c
        /*0bae*/ 	.short	(.L_50 - .L_49)


	//   ....[0]....
.L_49:
        /*0bb0*/ 	.word	0x00002cb0


	//   ....[1]....
        /*0bb4*/ 	.word	0x000031b0


	//   ....[2]....
        /*0bb8*/ 	.word	0x00003210


	//   ....[3]....
        /*0bbc*/ 	.word	0x00004390


	//   ....[4]....
        /*0bc0*/ 	.word	0x000053f0


	//   ....[5]....
        /*0bc4*/ 	.word	0x00005430


	//   ....[6]....
        /*0bc8*/ 	.word	0x0000bb50


	//----- nvinfo : EIATTR_MAX_THREADS
	.align		4
.L_50:
        /*0bcc*/ 	.byte	0x04, 0x05
        /*0bce*/ 	.short	(.L_52 - .L_51)
.L_51:
        /*0bd0*/ 	.word	0x00000100
        /*0bd4*/ 	.word	0x00000001
        /*0bd8*/ 	.word	0x00000001


	//----- nvinfo : EIATTR_CRS_STACK_SIZE
	.align		4
.L_52:
        /*0bdc*/ 	.byte	0x04, 0x1e
        /*0bde*/ 	.short	(.L_54 - .L_53)
.L_53:
        /*0be0*/ 	.word	0x00000000


	//----- nvinfo : EIATTR_CBANK_PARAM_SIZE
	.align		4
.L_54:
        /*0be4*/ 	.byte	0x03, 0x19
        /*0be6*/ 	.short	0x0800


	//----- nvinfo : EIATTR_PARAM_CBANK
	.align		4
        /*0be8*/ 	.byte	0x04, 0x0a
        /*0bea*/ 	.short	(.L_56 - .L_55)
	.align		4
.L_55:
        /*0bec*/ 	.word	index@(.nv.constant0._ZN7cutlass13device_kernelINS_4gemm6kernel13GemmUniversalIN4cute5tupleIJiiiiEEENS1_10collective13CollectiveMmaINS1_35MainloopSm100TmaUmmaWarpSpecializedILi11ELi2ELi2ENS5_IJNS4_1CILi2EEENSA_ILi1EEESC_EEEEENS5_IJNSA_ILi256EEESF_NSA_ILi64EEEEEENS_12float_e4m3_tENS5_IJlSC_lEEESI_SJ_NS4_8TiledMMAINS4_8MMA_AtomIJNS4_10MMA_TraitsINS4_25SM100_MMA_F8F6F4_2x1SM_SSEJSI_SI_fSF_SF_NS4_17integral_constantINS4_4UMMA5MajorELSQ_0EEESR_NSO_INSP_7ScaleInELSS_0EEEST_EEEEEENS4_6LayoutINS5_IJSC_SC_SC_EEENS5_IJNSA_ILi0EEESY_SY_EEEEENS5_IJNS4_10UnderscoreES11_S11_EEEEENS4_18SM100_TMA_2SM_LOADENS4_14ComposedLayoutINS4_7SwizzleILi2ELi4ELi3EEENS4_18smem_ptr_flag_bitsILi8EEENSW_INS5_IJNSA_ILi8EEESG_EEENS5_IJSG_SC_EEEEEEEvNS4_8identityES14_S1E_vS1F_EENS_8epilogue10collective18CollectiveEpilogueINS1H_23Sm100TmaWarpSpecializedILi4ELi2ELi64ELb0ELb0EEEJNS5_IJNSA_ILi128EEESF_SG_EEENS5_IJNSW_IS1M_SC_EENSW_ISG_SC_EEEEESI_SJ_SI_SJ_NS1H_6fusion15FusionCallbacksIS1L_NS1R_17LinearCombinationISI_fSI_fLNS_15FloatRoundStyleE2EEES1N_S1Q_JEEENS4_5SM1004TMEM4LOAD26SM100_TMEM_LOAD_32dp32b64xENS4_13SM90_TMA_LOADES1E_NS4_39AutoVectorizingCopyWithAssumedAlignmentILi128EEENS4_14SM90_TMA_STOREES1E_S23_S23_EEEvvEEEEvNT_6ParamsE)
        /*0bf0*/ 	.short	0x0380
        /*0bf2*/ 	.short	0x0800


	//----- nvinfo : EIATTR_SW_WAR
	.align		4
.L_56:
        /*0bf4*/ 	.byte	0x04, 0x36
        /*0bf6*/ 	.short	(.L_58 - .L_57)
.L_57:
        /*0bf8*/ 	.word	0x00000008
.L_58:


//--------------------- .nv.callgraph             --------------------------
	.section	.nv.callgraph,"",@"SHT_CUDA_CALLGRAPH"
	.align	4
	.sectionentsize	8
	.align		4
        /*0000*/ 	.word	0x00000000
	.align		4
        /*0004*/ 	.word	0xffffffff
	.align		4
        /*0008*/ 	.word	index@(_ZN7cutlass13device_kernelINS_4gemm6kernel13GemmUniversalIN4cute5tupleIJiiiiEEENS1_10collective13CollectiveMmaINS1_35MainloopSm100TmaUmmaWarpSpecializedILi11ELi2ELi2ENS5_IJNS4_1CILi2EEENSA_ILi1EEESC_EEEEENS5_IJNSA_ILi256EEESF_NSA_ILi64EEEEEENS_12float_e4m3_tENS5_IJlSC_lEEESI_SJ_NS4_8TiledMMAINS4_8MMA_AtomIJNS4_10MMA_TraitsINS4_25SM100_MMA_F8F6F4_2x1SM_SSEJSI_SI_fSF_SF_NS4_17integral_constantINS4_4UMMA5MajorELSQ_0EEESR_NSO_INSP_7ScaleInELSS_0EEEST_EEEEEENS4_6LayoutINS5_IJSC_SC_SC_EEENS5_IJNSA_ILi0EEESY_SY_EEEEENS5_IJNS4_10UnderscoreES11_S11_EEEEENS4_18SM100_TMA_2SM_LOADENS4_14ComposedLayoutINS4_7SwizzleILi2ELi4ELi3EEENS4_18smem_ptr_flag_bitsILi8EEENSW_INS5_IJNSA_ILi8EEESG_EEENS5_IJSG_SC_EEEEEEEvNS4_8identityES14_S1E_vS1F_EENS_8epilogue10collective18CollectiveEpilogueINS1H_23Sm100TmaWarpSpecializedILi4ELi2ELi64ELb0ELb0EEEJNS5_IJNSA_ILi128EEESF_SG_EEENS5_IJNSW_IS1M_SC_EENSW_ISG_SC_EEEEESI_SJ_SI_SJ_NS1H_6fusion15FusionCallbacksIS1L_NS1R_17LinearCombinationISI_fSI_fLNS_15FloatRoundStyleE2EEES1N_S1Q_JEEENS4_5SM1004TMEM4LOAD26SM100_TMEM_LOAD_32dp32b64xENS4_13SM90_TMA_LOADES1E_NS4_39AutoVectorizingCopyWithAssumedAlignmentILi128EEENS4_14SM90_TMA_STOREES1E_S23_S23_EEEvvEEEEvNT_6ParamsE)
	.align		4
        /*000c*/ 	.word	index@(__assertfail)
	.align		4
        /*0010*/ 	.word	0x00000000
	.align		4
        /*0014*/ 	.word	0xfffffffe
	.align		4
        /*0018*/ 	.word	0x00000000
	.align		4
        /*001c*/ 	.word	0xfffffffd
	.align		4
        /*0020*/ 	.word	0x00000000
	.align		4
        /*0024*/ 	.word	0xfffffffc


//--------------------- .nv.constant4             --------------------------
	.section	.nv.constant4,"a",@progbits
	.align	8
	.align		8
.nv.constant4:
        /*0000*/ 	.dword	__assertfail
	.align		8
        /*0008*/ 	.dword	__unnamed_1
	.align		8
        /*0010*/ 	.dword	__unnamed_2
	.align		8
        /*0018*/ 	.dword	__unnamed_3
	.align		8
        /*0020*/ 	.dword	_ZN40_INTERNAL_4159dd9d_4_k_cu_71b2252a_308364cuda3std3__45__cpo5beginE
	.align		8
        /*0028*/ 	.dword	_ZN40_INTERNAL_4159dd9d_4_k_cu_71b2252a_308364cuda3std3__45__cpo3endE
	.align		8
        /*0030*/ 	.dword	_ZN40_INTERNAL_4159dd9d_4_k_cu_71b2252a_308364cuda3std3__45__cpo6cbeginE
	.align		8
        /*0038*/ 	.dword	_ZN40_INTERNAL_4159dd9d_4_k_cu_71b2252a_308364cuda3std3__45__cpo4cendE
	.align		8
        /*0040*/ 	.dword	_ZN40_INTERNAL_4159dd9d_4_k_cu_71b2252a_308364cuda3std3__442_GLOBAL__N__4159dd9d_4_k_cu_71b2252a_308366ignoreE
	.align		8
        /*0048*/ 	.dword	_ZN40_INTERNAL_4159dd9d_4_k_cu_71b2252a_308364cuda3std3__419piecewise_constructE
	.align		8
        /*0050*/ 	.dword	_ZN40_INTERNAL_4159dd9d_4_k_cu_71b2252a_308364cuda3std3__48in_placeE
	.align		8
        /*0058*/ 	.dword	_ZN40_INTERNAL_4159dd9d_4_k_cu_71b2252a_308364cuda3std6ranges3__45__cpo4swapE
	.align		8
        /*0060*/ 	.dword	_ZN40_INTERNAL_4159dd9d_4_k_cu_71b2252a_308364cuda3std6ranges3__45__cpo9iter_moveE
	.align		8
        /*0068*/ 	.dword	_ZN40_INTERNAL_4159dd9d_4_k_cu_71b2252a_308364cute7productE
	.align		8
        /*0070*/ 	.dword	_ZN40_INTERNAL_4159dd9d_4_k_cu_71b2252a_308364cute1_E
	.align		8
        /*0078*/ 	.dword	$str$25
	.align		8
        /*0080*/ 	.dword	$str$26
	.align		8
        /*0088*/ 	.dword	$str$27
	.align		8
        /*0090*/ 	.dword	$str$28


//--------------------- .text._ZN7cutlass13device_kernelINS_4gemm6kernel13GemmUniversalIN4cute5tupleIJiiiiEEENS1_10collective13CollectiveMmaINS1_35MainloopSm100TmaUmmaWarpSpecializedILi11ELi2ELi2ENS5_IJNS4_1CILi2EEENSA_ILi1EEESC_EEEEENS5_IJNSA_ILi256EEESF_NSA_ILi64EEEEEENS_12float_e4m3_tENS5_IJlSC_lEEESI_SJ_NS4_8TiledMMAINS4_8MMA_AtomIJNS4_10MMA_TraitsINS4_25SM100_MMA_F8F6F4_2x1SM_SSEJSI_SI_fSF_SF_NS4_17integral_constantINS4_4UMMA5MajorELSQ_0EEESR_NSO_INSP_7ScaleInELSS_0EEEST_EEEEEENS4_6LayoutINS5_IJSC_SC_SC_EEENS5_IJNSA_ILi0EEESY_SY_EEEEENS5_IJNS4_10UnderscoreES11_S11_EEEEENS4_18SM100_TMA_2SM_LOADENS4_14ComposedLayoutINS4_7SwizzleILi2ELi4ELi3EEENS4_18smem_ptr_flag_bitsILi8EEENSW_INS5_IJNSA_ILi8EEESG_EEENS5_IJSG_SC_EEEEEEEvNS4_8identityES14_S1E_vS1F_EENS_8epilogue10collective18CollectiveEpilogueINS1H_23Sm100TmaWarpSpecializedILi4ELi2ELi64ELb0ELb0EEEJNS5_IJNSA_ILi128EEESF_SG_EEENS5_IJNSW_IS1M_SC_EENSW_ISG_SC_EEEEESI_SJ_SI_SJ_NS1H_6fusion15FusionCallbacksIS1L_NS1R_17LinearCombinationISI_fSI_fLNS_15FloatRoundStyleE2EEES1N_S1Q_JEEENS4_5SM1004TMEM4LOAD26SM100_TMEM_LOAD_32dp32b64xENS4_13SM90_TMA_LOADES1E_NS4_39AutoVectorizingCopyWithAssumedAlignmentILi128EEENS4_14SM90_TMA_STOREES1E_S23_S23_EEEvvEEEEvNT_6ParamsE --------------------------
	.section	.text._ZN7cutlass13device_kernelINS_4gemm6kernel13GemmUniversalIN4cute5tupleIJiiiiEEENS1_10collective13CollectiveMmaINS1_35MainloopSm100TmaUmmaWarpSpecializedILi11ELi2ELi2ENS5_IJNS4_1CILi2EEENSA_ILi1EEESC_EEEEENS5_IJNSA_ILi256EEESF_NSA_ILi64EEEEEENS_12float_e4m3_tENS5_IJlSC_lEEESI_SJ_NS4_8TiledMMAINS4_8MMA_AtomIJNS4_10MMA_TraitsINS4_25SM100_MMA_F8F6F4_2x1SM_SSEJSI_SI_fSF_SF_NS4_17integral_constantINS4_4UMMA5MajorELSQ_0EEESR_NSO_INSP_7ScaleInELSS_0EEEST_EEEEEENS4_6LayoutINS5_IJSC_SC_SC_EEENS5_IJNSA_ILi0EEESY_SY_EEEEENS5_IJNS4_10UnderscoreES11_S11_EEEEENS4_18SM100_TMA_2SM_LOADENS4_14ComposedLayoutINS4_7SwizzleILi2ELi4ELi3EEENS4_18smem_ptr_flag_bitsILi8EEENSW_INS5_IJNSA_ILi8EEESG_EEENS5_IJSG_SC_EEEEEEEvNS4_8identityES14_S1E_vS1F_EENS_8epilogue10collective18CollectiveEpilogueINS1H_23Sm100TmaWarpSpecializedILi4ELi2ELi64ELb0ELb0EEEJNS5_IJNSA_ILi128EEESF_SG_EEENS5_IJNSW_IS1M_SC_EENSW_ISG_SC_EEEEESI_SJ_SI_SJ_NS1H_6fusion15FusionCallbacksIS1L_NS1R_17LinearCombinationISI_fSI_fLNS_15FloatRoundStyleE2EEES1N_S1Q_JEEENS4_5SM1004TMEM4LOAD26SM100_TMEM_LOAD_32dp32b64xENS4_13SM90_TMA_LOADES1E_NS4_39AutoVectorizingCopyWithAssumedAlignmentILi128EEENS4_14SM90_TMA_STOREES1E_S23_S23_EEEvvEEEEvNT_6ParamsE,"ax",@progbits
	.align	128
.text._ZN7cutlass13device_kernelINS_4gemm6kernel13GemmUniversalIN4cute5tupleIJiiiiEEENS1_10collective13CollectiveMmaINS1_35MainloopSm100TmaUmmaWarpSpecializedILi11ELi2ELi2ENS5_IJNS4_1CILi2EEENSA_ILi1EEESC_EEEEENS5_IJNSA_ILi256EEESF_NSA_ILi64EEEEEENS_12float_e4m3_tENS5_IJlSC_lEEESI_SJ_NS4_8TiledMMAINS4_8MMA_AtomIJNS4_10MMA_TraitsINS4_25SM100_MMA_F8F6F4_2x1SM_SSEJSI_SI_fSF_SF_NS4_17integral_constantINS4_4UMMA5MajorELSQ_0EEESR_NSO_INSP_7ScaleInELSS_0EEEST_EEEEEENS4_6LayoutINS5_IJSC_SC_SC_EEENS5_IJNSA_ILi0EEESY_SY_EEEEENS5_IJNS4_10UnderscoreES11_S11_EEEEENS4_18SM100_TMA_2SM_LOADENS4_14ComposedLayoutINS4_7SwizzleILi2ELi4ELi3EEENS4_18smem_ptr_flag_bitsILi8EEENSW_INS5_IJNSA_ILi8EEESG_EEENS5_IJSG_SC_EEEEEEEvNS4_8identityES14_S1E_vS1F_EENS_8epilogue10collective18CollectiveEpilogueINS1H_23Sm100TmaWarpSpecializedILi4ELi2ELi64ELb0ELb0EEEJNS5_IJNSA_ILi128EEESF_SG_EEENS5_IJNSW_IS1M_SC_EENSW_ISG_SC_EEEEESI_SJ_SI_SJ_NS1H_6fusion15FusionCallbacksIS1L_NS1R_17LinearCombinationISI_fSI_fLNS_15FloatRoundStyleE2EEES1N_S1Q_JEEENS4_5SM1004TMEM4LOAD26SM100_TMEM_LOAD_32dp32b64xENS4_13SM90_TMA_LOADES1E_NS4_39AutoVectorizingCopyWithAssumedAlignmentILi128EEENS4_14SM90_TMA_STOREES1E_S23_S23_EEEvvEEEEvNT_6ParamsE:
        .type           _ZN7cutlass13device_kernelINS_4gemm6kernel13GemmUniversalIN4cute5tupleIJiiiiEEENS1_10collective13CollectiveMmaINS1_35MainloopSm100TmaUmmaWarpSpecializedILi11ELi2ELi2ENS5_IJNS4_1CILi2EEENSA_ILi1EEESC_EEEEENS5_IJNSA_ILi256EEESF_NSA_ILi64EEEEEENS_12float_e4m3_tENS5_IJlSC_lEEESI_SJ_NS4_8TiledMMAINS4_8MMA_AtomIJNS4_10MMA_TraitsINS4_25SM100_MMA_F8F6F4_2x1SM_SSEJSI_SI_fSF_SF_NS4_17integral_constantINS4_4UMMA5MajorELSQ_0EEESR_NSO_INSP_7ScaleInELSS_0EEEST_EEEEEENS4_6LayoutINS5_IJSC_SC_SC_EEENS5_IJNSA_ILi0EEESY_SY_EEEEENS5_IJNS4_10UnderscoreES11_S11_EEEEENS4_18SM100_TMA_2SM_LOADENS4_14ComposedLayoutINS4_7SwizzleILi2ELi4ELi3EEENS4_18smem_ptr_flag_bitsILi8EEENSW_INS5_IJNSA_ILi8EEESG_EEENS5_IJSG_SC_EEEEEEEvNS4_8identityES14_S1E_vS1F_EENS_8epilogue10collective18CollectiveEpilogueINS1H_23Sm100TmaWarpSpecializedILi4ELi2ELi64ELb0ELb0EEEJNS5_IJNSA_ILi128EEESF_SG_EEENS5_IJNSW_IS1M_SC_EENSW_ISG_SC_EEEEESI_SJ_SI_SJ_NS1H_6fusion15FusionCallbacksIS1L_NS1R_17LinearCombinationISI_fSI_fLNS_15FloatRoundStyleE2EEES1N_S1Q_JEEENS4_5SM1004TMEM4LOAD26SM100_TMEM_LOAD_32dp32b64xENS4_13SM90_TMA_LOADES1E_NS4_39AutoVectorizingCopyWithAssumedAlignmentILi128EEENS4_14SM90_TMA_STOREES1E_S23_S23_EEEvvEEEEvNT_6ParamsE,@function
        .size           _ZN7cutlass13device_kernelINS_4gemm6kernel13GemmUniversalIN4cute5tupleIJiiiiEEENS1_10collective13CollectiveMmaINS1_35MainloopSm100TmaUmmaWarpSpecializedILi11ELi2ELi2ENS5_IJNS4_1CILi2EEENSA_ILi1EEESC_EEEEENS5_IJNSA_ILi256EEESF_NSA_ILi64EEEEEENS_12float_e4m3_tENS5_IJlSC_lEEESI_SJ_NS4_8TiledMMAINS4_8MMA_AtomIJNS4_10MMA_TraitsINS4_25SM100_MMA_F8F6F4_2x1SM_SSEJSI_SI_fSF_SF_NS4_17integral_constantINS4_4UMMA5MajorELSQ_0EEESR_NSO_INSP_7ScaleInELSS_0EEEST_EEEEEENS4_6LayoutINS5_IJSC_SC_SC_EEENS5_IJNSA_ILi0EEESY_SY_EEEEENS5_IJNS4_10UnderscoreES11_S11_EEEEENS4_18SM100_TMA_2SM_LOADENS4_14ComposedLayoutINS4_7SwizzleILi2ELi4ELi3EEENS4_18smem_ptr_flag_bitsILi8EEENSW_INS5_IJNSA_ILi8EEESG_EEENS5_IJSG_SC_EEEEEEEvNS4_8identityES14_S1E_vS1F_EENS_8epilogue10collective18CollectiveEpilogueINS1H_23Sm100TmaWarpSpecializedILi4ELi2ELi64ELb0ELb0EEEJNS5_IJNSA_ILi128EEESF_SG_EEENS5_IJNSW_IS1M_SC_EENSW_ISG_SC_EEEEESI_SJ_SI_SJ_NS1H_6fusion15FusionCallbacksIS1L_NS1R_17LinearCombinationISI_fSI_fLNS_15FloatRoundStyleE2EEES1N_S1Q_JEEENS4_5SM1004TMEM4LOAD26SM100_TMEM_LOAD_32dp32b64xENS4_13SM90_TMA_LOADES1E_NS4_39AutoVectorizingCopyWithAssumedAlignmentILi128EEENS4_14SM90_TMA_STOREES1E_S23_S23_EEEvvEEEEvNT_6ParamsE,(.L_x_210 - _ZN7cutlass13device_kernelINS_4gemm6kernel13GemmUniversalIN4cute5tupleIJiiiiEEENS1_10collective13CollectiveMmaINS1_35MainloopSm100TmaUmmaWarpSpecializedILi11ELi2ELi2ENS5_IJNS4_1CILi2EEENSA_ILi1EEESC_EEEEENS5_IJNSA_ILi256EEESF_NSA_ILi64EEEEEENS_12float_e4m3_tENS5_IJlSC_lEEESI_SJ_NS4_8TiledMMAINS4_8MMA_AtomIJNS4_10MMA_TraitsINS4_25SM100_MMA_F8F6F4_2x1SM_SSEJSI_SI_fSF_SF_NS4_17integral_constantINS4_4UMMA5MajorELSQ_0EEESR_NSO_INSP_7ScaleInELSS_0EEEST_EEEEEENS4_6LayoutINS5_IJSC_SC_SC_EEENS5_IJNSA_ILi0EEESY_SY_EEEEENS5_IJNS4_10UnderscoreES11_S11_EEEEENS4_18SM100_TMA_2SM_LOADENS4_14ComposedLayoutINS4_7SwizzleILi2ELi4ELi3EEENS4_18smem_ptr_flag_bitsILi8EEENSW_INS5_IJNSA_ILi8EEESG_EEENS5_IJSG_SC_EEEEEEEvNS4_8identityES14_S1E_vS1F_EENS_8epilogue10collective18CollectiveEpilogueINS1H_23Sm100TmaWarpSpecializedILi4ELi2ELi64ELb0ELb0EEEJNS5_IJNSA_ILi128EEESF_SG_EEENS5_IJNSW_IS1M_SC_EENSW_ISG_SC_EEEEESI_SJ_SI_SJ_NS1H_6fusion15FusionCallbacksIS1L_NS1R_17LinearCombinationISI_fSI_fLNS_15FloatRoundStyleE2EEES1N_S1Q_JEEENS4_5SM1004TMEM4LOAD26SM100_TMEM_LOAD_32dp32b64xENS4_13SM90_TMA_LOADES1E_NS4_39AutoVectorizingCopyWithAssumedAlignmentILi128EEENS4_14SM90_TMA_STOREES1E_S23_S23_EEEvvEEEEvNT_6ParamsE)
        .other          _ZN7cutlass13device_kernelINS_4gemm6kernel13GemmUniversalIN4cute5tupleIJiiiiEEENS1_10collective13CollectiveMmaINS1_35MainloopSm100TmaUmmaWarpSpecializedILi11ELi2ELi2ENS5_IJNS4_1CILi2EEENSA_ILi1EEESC_EEEEENS5_IJNSA_ILi256EEESF_NSA_ILi64EEEEEENS_12float_e4m3_tENS5_IJlSC_lEEESI_SJ_NS4_8TiledMMAINS4_8MMA_AtomIJNS4_10MMA_TraitsINS4_25SM100_MMA_F8F6F4_2x1SM_SSEJSI_SI_fSF_SF_NS4_17integral_constantINS4_4UMMA5MajorELSQ_0EEESR_NSO_INSP_7ScaleInELSS_0EEEST_EEEEEENS4_6LayoutINS5_IJSC_SC_SC_EEENS5_IJNSA_ILi0EEESY_SY_EEEEENS5_IJNS4_10UnderscoreES11_S11_EEEEENS4_18SM100_TMA_2SM_LOADENS4_14ComposedLayoutINS4_7SwizzleILi2ELi4ELi3EEENS4_18smem_ptr_flag_bitsILi8EEENSW_INS5_IJNSA_ILi8EEESG_EEENS5_IJSG_SC_EEEEEEEvNS4_8identityES14_S1E_vS1F_EENS_8epilogue10collective18CollectiveEpilogueINS1H_23Sm100TmaWarpSpecializedILi4ELi2ELi64ELb0ELb0EEEJNS5_IJNSA_ILi128EEESF_SG_EEENS5_IJNSW_IS1M_SC_EENSW_ISG_SC_EEEEESI_SJ_SI_SJ_NS1H_6fusion15FusionCallbacksIS1L_NS1R_17LinearCombinationISI_fSI_fLNS_15FloatRoundStyleE2EEES1N_S1Q_JEEENS4_5SM1004TMEM4LOAD26SM100_TMEM_LOAD_32dp32b64xENS4_13SM90_TMA_LOADES1E_NS4_39AutoVectorizingCopyWithAssumedAlignmentILi128EEENS4_14SM90_TMA_STOREES1E_S23_S23_EEEvvEEEEvNT_6ParamsE,@"STO_CUDA_ENTRY STV_DEFAULT"
_ZN7cutlass13device_kernelINS_4gemm6kernel13GemmUniversalIN4cute5tupleIJiiiiEEENS1_10collective13CollectiveMmaINS1_35MainloopSm100TmaUmmaWarpSpecializedILi11ELi2ELi2ENS5_IJNS4_1CILi2EEENSA_ILi1EEESC_EEEEENS5_IJNSA_ILi256EEESF_NSA_ILi64EEEEEENS_12float_e4m3_tENS5_IJlSC_lEEESI_SJ_NS4_8TiledMMAINS4_8MMA_AtomIJNS4_10MMA_TraitsINS4_25SM100_MMA_F8F6F4_2x1SM_SSEJSI_SI_fSF_SF_NS4_17integral_constantINS4_4UMMA5MajorELSQ_0EEESR_NSO_INSP_7ScaleInELSS_0EEEST_EEEEEENS4_6LayoutINS5_IJSC_SC_SC_EEENS5_IJNSA_ILi0EEESY_SY_EEEEENS5_IJNS4_10UnderscoreES11_S11_EEEEENS4_18SM100_TMA_2SM_LOADENS4_14ComposedLayoutINS4_7SwizzleILi2ELi4ELi3EEENS4_18smem_ptr_flag_bitsILi8EEENSW_INS5_IJNSA_ILi8EEESG_EEENS5_IJSG_SC_EEEEEEEvNS4_8identityES14_S1E_vS1F_EENS_8epilogue10collective18CollectiveEpilogueINS1H_23Sm100TmaWarpSpecializedILi4ELi2ELi64ELb0ELb0EEEJNS5_IJNSA_ILi128EEESF_SG_EEENS5_IJNSW_IS1M_SC_EENSW_ISG_SC_EEEEESI_SJ_SI_SJ_NS1H_6fusion15FusionCallbacksIS1L_NS1R_17LinearCombinationISI_fSI_fLNS_15FloatRoundStyleE2EEES1N_S1Q_JEEENS4_5SM1004TMEM4LOAD26SM100_TMEM_LOAD_32dp32b64xENS4_13SM90_TMA_LOADES1E_NS4_39AutoVectorizingCopyWithAssumedAlignmentILi128EEENS4_14SM90_TMA_STOREES1E_S23_S23_EEEvvEEEEvNT_6ParamsE:
[----:B------:R-:W1:Y:S01]  /*0000*/  LDC R1, c[0x0][0x37c] ;  /* 0x0000df00ff017b82 */ /* 0x000e620000000800 */
[----:B------:R-:W2:Y:S01]  /*0010*/  S2R R185, SR_TID.X ;  /* 0x0000000000b97919 */ /* 0x000ea20000002100 */
[----:B------:R-:W3:Y:S06]  /*0020*/  LDCU.64 UR6, c[0x0][0x890] ;  /* 0x00011200ff0677ac */ /* 0x000eec0008000a00 */
[----:B------:R-:W4:Y:S01]  /*0030*/  S2UR UR37, SR_CgaCtaId ;  /* 0x00000000002579c3 */ /* 0x000f220000008800 */
[----:B------:R-:W-:Y:S02]  /*0040*/  PRMT R171, RZ, 0x7610, R171 ;  /* 0x00007610ffab7816 */ /* 0x000fe400000000ab */
[----:B------:R-:W-:Y:S01]  /*0050*/  ELECT P1, URZ, PT ;  /* 0x0000000000ff782f */ /* 0x000fe20003820000 */
[----:B------:R-:W1:Y:S01]  /*0060*/  LDCU.64 UR46, c[0x0][0x358] ;  /* 0x00006b00ff2e77ac */ /* 0x000e620008000a00 */
[----:B---3--:R-:W-:-:S04]  /*0070*/  UISETP.NE.U32.AND UP0, UPT, UR6, URZ, UPT ;  /* 0x000000ff0600728c */ /* 0x008fc8000bf05070 */
[----:B------:R-:W-:Y:S02]  /*0080*/  UISETP.NE.AND.EX UP0, UPT, UR7, URZ, UPT, UP0 ;  /* 0x000000ff0700728c */ /* 0x000fe4000bf05300 */
[----:B----4-:R-:W-:Y:S02]  /*0090*/  ULOP3.LUT UR5, UR37, 0x1, URZ, 0xc0, !UPT ;  /* 0x0000000125057892 */ /* 0x010fe4000f8ec0ff */
[----:B------:R-:W-:Y:S01]  /*00a0*/  ULOP3.LUT UR4, UR37, 0x1, URZ, 0x3c, !UPT ;  /* 0x0000000125047892 */ /* 0x000fe2000f8e3cff */
[----:B--2---:R-:W-:-:S05]  /*00b0*/  SHF.R.U32.HI R173, RZ, 0x5, R185 ;  /* 0x00000005ffad7819 */ /* 0x004fca00000116b9 */
[----:B------:R-:W2:Y:S02]  /*00c0*/  SHFL.IDX PT, R0, R173, RZ, 0x1f ;  /* 0x00001fffad007589 */ /* 0x000ea400000e0000 */
[----:B--2---:R-:W-:Y:S01]  /*00d0*/  R2UR UR10, R0 ;  /* 0x00000000000a72ca */ /* 0x004fe200000e0000 */
[----:B-1----:R-:W-:-:S14]  /*00e0*/  BRA.U UP0, `(.L_x_0) ;  /* 0x00000001002c7547 */ /* 0x002fdc000b800000 */
[----:B------:R-:W1:Y:S02]  /*00f0*/  LDCU.64 UR8, c[0x0][0x888] ;  /* 0x00011100ff0877ac */ /* 0x000e640008000a00 */
[----:B-1----:R-:W-:-:S04]  /*0100*/  UISETP.NE.U32.AND UP0, UPT, UR8, URZ, UPT ;  /* 0x000000ff0800728c */ /* 0x002fc8000bf05070 */
[----:B------:R-:W-:-:S09]  /*0110*/  UISETP.NE.AND.EX UP0, UPT, UR9, URZ, UPT, UP0 ;  /* 0x000000ff0900728c */ /* 0x000fd2000bf05300 */
[----:B------:R-:W-:Y:S05]  /*0120*/  BRA.U !UP0, `(.L_x_1) ;  /* 0x0000000108107547 */ /* 0x000fea000b800000 */
[----:B------:R-:W1:Y:S02]  /*0130*/  LDC.64 R2, c[0x0][0x888] ;  /* 0x00022200ff027b82 */ /* 0x000e640000000a00 */
[----:B-1----:R1:W5:Y:S01]  /*0140*/  LDG.E R81, desc[UR46][R2.64] ;  /* 0x0000002e02517981 */ /* 0x002362000c1e1900 */
[----:B------:R-:W-:Y:S01]  /*0150*/  HFMA2 R171, -RZ, RZ, 0, 5.9604644775390625e-08 ;  /* 0x00000001ffab7431 */ /* 0x000fe200000001ff */
[----:B------:R-:W-:Y:S05]  /*0160*/  BRA `(.L_x_0) ;  /* 0x00000000000c7947 */ /* 0x000fea0003800000 */
.L_x_1:
[----:B------:R-:W1:Y:S01]  /*0170*/  LDCU UR8, c[0x0][0x880] ;  /* 0x00011000ff0877ac */ /* 0x000e620008000800 */
[----:B------:R-:W-:Y:S01]  /*0180*/  HFMA2 R171, -RZ, RZ, 0, 5.9604644775390625e-08 ;  /* 0x00000001ffab7431 */ /* 0x000fe200000001ff */
[----:B-1----:R-:W-:-:S07]  /*0190*/  MOV R81, UR8 ;  /* 0x0000000800517c02 */ /* 0x002fce0008000f00 */
.L_x_0:
[----:B------:R-:W2:Y:S02]  /*01a0*/  LDCU.64 UR8, c[0x0][0x8b0] ;  /* 0x00011600ff0877ac */ /* 0x000ea40008000a00 */
[----:B--2---:R-:W-:-:S04]  /*01b0*/  UISETP.NE.U32.AND UP0, UPT, UR8, URZ, UPT ;  /* 0x000000ff0800728c */ /* 0x004fc8000bf05070 */
[----:B------:R-:W-:-:S09]  /*01c0*/  UISETP.NE.AND.EX UP0, UPT, UR9, URZ, UPT, UP0 ;  /* 0x000000ff0900728c */ /* 0x000fd2000bf05300 */
[----:B------:R-:W-:Y:S05]  /*01d0*/  BRA.U UP0, `(.L_x_2) ;  /* 0x0000000100247547 */ /* 0x000fea000b800000 */
[----:B------:R-:W2:Y:S02]  /*01e0*/  LDCU.64 UR8, c[0x0][0x8a8] ;  /* 0x00011500ff0877ac */ /* 0x000ea40008000a00 */
[----:B--2---:R-:W-:-:S04]  /*01f0*/  UISETP.NE.U32.AND UP0, UPT, UR8, URZ, UPT ;  /* 0x000000ff0800728c */ /* 0x004fc8000bf05070 */
[----:B------:R-:W-:-:S09]  /*0200*/  UISETP.NE.AND.EX UP0, UPT, UR9, URZ, UPT, UP0 ;  /* 0x000000ff0900728c */ /* 0x000fd2000bf05300 */
[----:B------:R-:W-:Y:S05]  /*0210*/  BRA.U !UP0, `(.L_x_3) ;  /* 0x00000001080c7547 */ /* 0x000fea000b800000 */
[----:B------:R-:W2:Y:S02]  /*0220*/  LDC.64 R78, c[0x0][0x8a8] ;  /* 0x00022a00ff4e7b82 */ /* 0x000ea40000000a00 */
[----:B--2---:R2:W5:Y:S01]  /*0230*/  LDG.E R78, desc[UR46][R78.64] ;  /* 0x0000002e4e4e7981 */ /* 0x004562000c1e1900 */
[----:B------:R-:W-:Y:S05]  /*0240*/  BRA `(.L_x_2) ;  /* 0x0000000000087947 */ /* 0x000fea0003800000 */
.L_x_3:
[----:B------:R-:W2:Y:S02]  /*0250*/  LDCU UR8, c[0x0][0x8a0] ;  /* 0x00011400ff0877ac */ /* 0x000ea40008000800 */
[----:B--2---:R-:W-:Y:S02]  /*0260*/  MOV R78, UR8 ;  /* 0x00000008004e7c02 */ /* 0x004fe40008000f00 */
.L_x_2:
[----:B------:R-:W-:Y:S01]  /*0270*/  IMAD.U32 R0, RZ, RZ, UR10 ;  /* 0x0000000aff007e24 */ /* 0x000fe2000f8e00ff */
[----:B------:R-:W-:Y:S04]  /*0280*/  BSSY.RECONVERGENT B0, `(.L_x_4) ;  /* 0x000000c000007945 */ /* 0x000fe80003800200 */
[C---:B------:R-:W-:Y:S02]  /*0290*/  ISETP.NE.OR P2, PT, R0.reuse, 0x1, !P1 ;  /* 0x000000010000780c */ /* 0x040fe40004f45670 */
[----:B------:R-:W-:-:S11]  /*02a0*/  ISETP.NE.OR P0, PT, R0, 0x3, !P1 ;  /* 0x000000030000780c */ /* 0x000fd60004f05670 */
[----:B------:R-:W-:Y:S05]  /*02b0*/  @P2 BRA `(.L_x_5) ;  /* 0x0000000000202947 */ /* 0x000fea0003800000 */
[----:B------:R-:W3:Y:S02]  /*02c0*/  LDCU.64 UR8, c[0x0][0x348] ;  /* 0x00006900ff0877ac */ /* 0x000ee40008000a00 */
[----:B---3--:R-:W-:Y:S02]  /*02d0*/  UIADD3 UR12, UP1, UPT, UR8, 0x80, URZ ;  /* 0x00000080080c7890 */ /* 0x008fe4000ff3e0ff */
[----:B------:R-:W-:Y:S02]  /*02e0*/  UIADD3 UR8, UP0, UPT, UR8, 0x180, URZ ;  /* 0x0000018008087890 */ /* 0x000fe4000ff1e0ff */
[----:B------:R-:W-:Y:S02]  /*02f0*/  UIADD3.X UR13, UPT, UPT, URZ, UR9, URZ, UP1, !UPT ;  /* 0x00000009ff0d7290 */ /* 0x000fe40008ffe4ff */
[----:B------:R-:W-:-:S07]  /*0300*/  UIADD3.X UR9, UPT, UPT, URZ, UR9, URZ, UP0, !UPT ;  /* 0x00000009ff097290 */ /* 0x000fce00087fe4ff */
[----:B------:R3:W-:Y:S02]  /*0310*/  UTMACCTL.PF [UR12] ;  /* 0x000000000c0079b9 */ /* 0x0007e40008040000 */
[----:B------:R3:W-:Y:S02]  /*0320*/  UTMACCTL.PF [UR8] ;  /* 0x00000000080079b9 */ /* 0x0007e40008040000 */
[----:B---3--:R-:W-:Y:S01]  /*0330*/  NOP ;  /* 0x0000000000007918 */ /* 0x008fe20000000000 */
.L_x_5:
[----:B------:R-:W-:Y:S05]  /*0340*/  BSYNC.RECONVERGENT B0 ;  /* 0x0000000000007941 */ /* 0x000fea0003800200 */
.L_x_4:
[----:B------:R-:W-:Y:S04]  /*0350*/  BSSY.RECONVERGENT B0, `(.L_x_6) ;  /* 0x000000a000007945 */ /* 0x000fe80003800200 */
        /* <DEDUP_REMOVED lines=9> */
.L_x_7:
[----:B------:R-:W-:Y:S05]  /*03f0*/  BSYNC.RECONVERGENT B0 ;  /* 0x0000000000007941 */ /* 0x000fea0003800200 */
.L_x_6:
[----:B------:R-:W3:Y:S01]  /*0400*/  LDCU.64 UR8, c[0x0][0x888] ;  /* 0x00011100ff0877ac */ /* 0x000ee20008000a00 */
[----:B------:R-:W-:Y:S02]  /*0410*/  UISETP.EQ.U32.AND UP1, UPT, UR6, URZ, UPT ;  /* 0x000000ff0600728c */ /* 0x000fe4000bf22070 */
[----:B------:R-:W-:Y:S02]  /*0420*/  UPLOP3.LUT UP5, UPT, UPT, UPT, UPT, 0x80, 0x8 ;  /* 0x000000000008789c */ /* 0x000fe40003faf070 */
[----:B---3--:R-:W-:-:S04]  /*0430*/  UISETP.NE.U32.AND UP0, UPT, UR8, URZ, UPT ;  /* 0x000000ff0800728c */ /* 0x008fc8000bf05070 */
[----:B------:R-:W-:-:S04]  /*0440*/  UISETP.NE.AND.EX UP0, UPT, UR9, URZ, UPT, UP0 ;  /* 0x000000ff0900728c */ /* 0x000fc8000bf05300 */
[----:B------:R-:W-:-:S04]  /*0450*/  UISETP.EQ.OR.EX UP2, UPT, UR7, URZ, !UP0, UP1 ;  /* 0x000000ff0700728c */ /* 0x000fc8000c742710 */
[----:B------:R-:W-:-:S05]  /*0460*/  UP2UR UR50, UPR, URZ, 0x4 ;  /* 0x00000004ff327883 */ /* 0x000fca0008000000 */
[----:B------:R-:W-:Y:S07]  /*0470*/  BRA.U !UP2, `(.L_x_8) ;  /* 0x000000010a207547 */ /* 0x000fee000b800000 */
[----:B------:R-:W-:Y:S01]  /*0480*/  UISETP.NE.U32.AND UP2, UPT, UR6, URZ, UPT ;  /* 0x000000ff0600728c */ /* 0x000fe2000bf45070 */
[----:B-----5:R-:W-:Y:S01]  /*0490*/  FSETP.NEU.AND P0, PT, R81, RZ, PT ;  /* 0x000000ff5100720b */ /* 0x020fe20003f0d000 */
[----:B------:R-:W-:Y:S02]  /*04a0*/  USEL UR6, URZ, 0xffffffff, UP0 ;  /* 0xffffffffff067887 */ /* 0x000fe40008000000 */
[----:B------:R-:W-:-:S10]  /*04b0*/  UISETP.NE.AND.EX UP2, UPT, UR7, URZ, UPT, UP2 ;  /* 0x000000ff0700728c */ /* 0x000fd4000bf45320 */
[----:B------:R-:W-:Y:S01]  /*04c0*/  VOTEU.ANY UP1, P0 ;  /* 0x0000000000ff7886 */ /* 0x000fe20000020100 */
[----:B------:R-:W-:-:S04]  /*04d0*/  @!UP2 USEL UR6, URZ, 0xffffffff, UP1 ;  /* 0xffffffffff06a887 */ /* 0x000fc80008800000 */
[----:B------:R-:W-:-:S04]  /*04e0*/  ULOP3.LUT UR6, UR6, 0x1, URZ, 0xc0, !UPT ;  /* 0x0000000106067892 */ /* 0x000fc8000f8ec0ff */
[----:B------:R-:W-:-:S11]  /*04f0*/  UISETP.NE.U32.AND UP5, UPT, UR6, 0x1, UPT ;  /* 0x000000010600788c */ /* 0x000fd6000bfa5070 */
.L_x_8:
[----:B------:R-:W3:Y:S01]  /*0500*/  SHFL.IDX PT, R0, R173, RZ, 0x1f ;  /* 0x00001fffad007589 */ /* 0x000ee200000e0000 */
[----:B------:R-:W-:-:S04]  /*0510*/  UISETP.NE.AND UP1, UPT, UR10, 0x2, UPT ;  /* 0x000000020a00788c */ /* 0x000fc8000bf25270 */
[----:B------:R-:W-:Y:S02]  /*0520*/  UISETP.EQ.AND UP2, UPT, UR5, URZ, !UP1 ;  /* 0x000000ff0500728c */ /* 0x000fe4000cf42270 */
[----:B------:R-:W-:-:S04]  /*0530*/  USEL UR6, URZ, 0x1, UP1 ;  /* 0x00000001ff067887 */ /* 0x000fc80008800000 */
[----:B------:R-:W-:Y:S02]  /*0540*/  PLOP3.LUT P5, PT, P1, PT, UP2, 0x80, 0x8 ;  /* 0x000000000008781c */ /* 0x000fe40000faf028 */
[----:B---3--:R-:W-:-:S13]  /*0550*/  ISETP.NE.AND P0, PT, R0, RZ, PT ;  /* 0x000000ff0000720c */ /* 0x008fda0003f05270 */
[----:B------:R-:W-:Y:S05]  /*0560*/  @P0 BRA `(.L_x_9) ;  /* 0x0000000000880947 */ /* 0x000fea0003800000 */
[----:B------:R-:W-:Y:S01]  /*0570*/  ELECT P0, URZ, PT ;  /* 0x0000000000ff782f */ /* 0x000fe20003800000 */
[----:B------:R-:W-:-:S12]  /*0580*/  BSSY.RECONVERGENT B0, `(.L_x_9) ;  /* 0x0000020000007945 */ /* 0x000fd80003800200 */
[----:B------:R-:W-:Y:S05]  /*0590*/  @!P0 BRA `(.L_x_10) ;  /* 0x0000000000788947 */ /* 0x000fea0003800000 */
[----:B------:R-:W-:Y:S01]  /*05a0*/  UMOV UR8, 0x400 ;  /* 0x0000040000087882 */ /* 0x000fe20000000000 */
[----:B------:R-:W-:Y:S01]  /*05b0*/  UMOV UR7, 0x1 ;  /* 0x0000000100077882 */ /* 0x000fe20000000000 */
[----:B------:R-:W-:Y:S02]  /*05c0*/  ULEA UR8, UR37, UR8, 0x18 ;  /* 0x0000000825087291 */ /* 0x000fe4000f8ec0ff */
[----:B------:R-:W-:-:S04]  /*05d0*/  UIADD3 UR12, UPT, UPT, -UR7, 0x100000, URZ ;  /* 0x00100000070c7890 */ /* 0x000fc8000fffe1ff */
[----:B------:R-:W-:Y:S02]  /*05e0*/  USHF.L.U32 UR13, UR12, 0xb, URZ ;  /* 0x0000000b0c0d7899 */ /* 0x000fe400080006ff */
[----:B------:R-:W-:Y:S01]  /*05f0*/  USHF.L.U32 UR12, UR12, 0x1, URZ ;  /* 0x000000010c0c7899 */ /* 0x000fe200080006ff */
[----:B------:R-:W3:Y:S11]  /*0600*/  FENCE.VIEW.ASYNC.S ;  /* 0x00000000000073c6 */ /* 0x000ef60000000000 */
[----:B---3--:R3:W4:Y:S01]  /*0610*/  SYNCS.EXCH.64 URZ, [UR8], UR12 ;  /* 0x0000000c08ff75b2 */ /* 0x0087220008000100 */
[----:B------:R3:W1:Y:S01]  /*0620*/  SYNCS.EXCH.64 URZ, [UR8+0x58], UR12 ;  /* 0x0000580c08ff75b2 */ /* 0x0006620008000100 */
        /* <DEDUP_REMOVED lines=19> */
[----:B------:R3:W1:Y:S02]  /*0760*/  SYNCS.EXCH.64 URZ, [UR8+0xa8], UR12 ;  /* 0x0000a80c08ff75b2 */ /* 0x0006640008000100 */
[----:B---3--:R-:W-:Y:S01]  /*0770*/  NOP ;  /* 0x0000000000007918 */ /* 0x008fe20000000000 */
.L_x_10:
[----:B------:R-:W-:Y:S05]  /*0780*/  BSYNC.RECONVERGENT B0 ;  /* 0x0000000000007941 */ /* 0x000fea0003800200 */
.L_x_9:
[----:B------:R-:W3:Y:S01]  /*0790*/  SHFL.IDX PT, R0, R173, RZ, 0x1f ;  /* 0x00001fffad007589 */ /* 0x000ee200000e0000 */
[----:B------:R-:W-:Y:S01]  /*07a0*/  NOP ;  /* 0x0000000000007918 */ /* 0x000fe20000000000 */
[----:B---3--:R-:W-:-:S13]  /*07b0*/  ISETP.NE.AND P0, PT, R0, 0x1, PT ;  /* 0x000000010000780c */ /* 0x008fda0003f05270 */
[----:B------:R-:W-:Y:S05]  /*07c0*/  @P0 BRA `(.L_x_11) ;  /* 0x0000000000540947 */ /* 0x000fea0003800000 */
[----:B------:R-:W-:Y:S01]  /*07d0*/  UMOV UR9, 0x400 ;  /* 0x0000040000097882 */ /* 0x000fe20000000000 */
[----:B------:R-:W-:Y:S01]  /*07e0*/  UMOV UR8, 0x20 ;  /* 0x0000002000087882 */ /* 0x000fe20000000000 */
[----:B------:R-:W-:Y:S01]  /*07f0*/  UMOV UR7, 0x80 ;  /* 0x0000008000077882 */ /* 0x000fe20000000000 */
[----:B------:R-:W-:Y:S02]  /*0800*/  ULEA UR9, UR37, UR9, 0x18 ;  /* 0x0000000925097291 */ /* 0x000fe4000f8ec0ff */
[----:B------:R-:W-:-:S04]  /*0810*/  UIADD3 UR12, UPT, UPT, -UR8, 0x100000, URZ ;  /* 0x00100000080c7890 */ /* 0x000fc8000fffe1ff */
[----:B------:R-:W-:Y:S02]  /*0820*/  USHF.L.U32 UR13, UR12, 0xb, URZ ;  /* 0x0000000b0c0d7899 */ /* 0x000fe400080006ff */
[----:B------:R-:W-:Y:S02]  /*0830*/  USHF.L.U32 UR12, UR12, 0x1, URZ ;  /* 0x000000010c0c7899 */ /* 0x000fe400080006ff */
[----:B------:R-:W-:-:S04]  /*0840*/  UIADD3 UR14, UPT, UPT, -UR7, 0x100000, URZ ;  /* 0x00100000070e7890 */ /* 0x000fc8000fffe1ff */
[----:B------:R-:W-:Y:S02]  /*0850*/  USHF.L.U32 UR15, UR14, 0xb, URZ ;  /* 0x0000000b0e0f7899 */ /* 0x000fe400080006ff */
[----:B------:R-:W-:Y:S01]  /*0860*/  USHF.L.U32 UR14, UR14, 0x1, URZ ;  /* 0x000000010e0e7899 */ /* 0x000fe200080006ff */
[----:B------:R-:W-:Y:S01]  /*0870*/  ELECT P0, URZ, PT ;  /* 0x0000000000ff782f */ /* 0x000fe20003800000 */
[----:B------:R-:W3:Y:S02]  /*0880*/  FENCE.VIEW.ASYNC.S ;  /* 0x00000000000073c6 */ /* 0x000ee40000000000 */
[----:B---3--:R3:W1:Y:S08]  /*0890*/  SYNCS.EXCH.64 URZ, [UR9+0xb0], UR12 ;  /* 0x0000b00c09ff75b2 */ /* 0x0086700008000100 */
[----:B------:R3:W1:Y:S01]  /*08a0*/  SYNCS.EXCH.64 URZ, [UR9+0xd0], UR14 ;  /* 0x0000d00e09ff75b2 */ /* 0x0006620008000100 */
[----:B------:R3:W1:Y:S01]  /*08b0*/  SYNCS.EXCH.64 URZ, [UR9+0xb8], UR12 ;  /* 0x0000b80c09ff75b2 */ /* 0x0006620008000100 */
[----:B------:R3:W1:Y:S01]  /*08c0*/  SYNCS.EXCH.64 URZ, [UR9+0xd8], UR14 ;  /* 0x0000d80e09ff75b2 */ /* 0x0006620008000100 */
[----:B------:R3:W1:Y:S01]  /*08d0*/  SYNCS.EXCH.64 URZ, [UR9+0xc0], UR12 ;  /* 0x0000c00c09ff75b2 */ /* 0x0006620008000100 */
[----:B------:R3:W1:Y:S01]  /*08e0*/  SYNCS.EXCH.64 URZ, [UR9+0xe0], UR14 ;  /* 0x0000e00e09ff75b2 */ /* 0x0006620008000100 */
[----:B------:R3:W1:Y:S01]  /*08f0*/  SYNCS.EXCH.64 URZ, [UR9+0xc8], UR12 ;  /* 0x0000c80c09ff75b2 */ /* 0x0006620008000100 */
[----:B------:R3:W1:Y:S01]  /*0900*/  SYNCS.EXCH.64 URZ, [UR9+0xe8], UR14 ;  /* 0x0000e80e09ff75b2 */ /* 0x0006620008000100 */
[----:B------:R-:W-:Y:S01]  /*0910*/  NOP ;  /* 0x0000000000007918 */ /* 0x000fe20000000000 */
.L_x_11:
[----:B------:R-:W2:Y:S01]  /*0920*/  SHFL.IDX PT, R0, R173, RZ, 0x1f ;  /* 0x00001fffad007589 */ /* 0x000ea200000e0000 */
[----:B------:R-:W-:Y:S01]  /*0930*/  NOP ;  /* 0x0000000000007918 */ /* 0x000fe20000000000 */
[----:B--2---:R-:W-:-:S13]  /*0940*/  ISETP.NE.AND P0, PT, R0, 0x3, PT ;  /* 0x000000030000780c */ /* 0x004fda0003f05270 */
[----:B------:R-:W-:Y:S05]  /*0950*/  @P0 BRA `(.L_x_12) ;  /* 0x00000000002c0947 */ /* 0x000fea0003800000 */
[----:B------:R-:W-:Y:S01]  /*0960*/  UMOV UR8, 0x400 ;  /* 0x0000040000087882 */ /* 0x000fe20000000000 */
[----:B------:R-:W-:Y:S01]  /*0970*/  UMOV UR7, 0x20 ;  /* 0x0000002000077882 */ /* 0x000fe20000000000 */
[----:B------:R-:W-:Y:S02]  /*0980*/  ULEA UR8, UR37, UR8, 0x18 ;  /* 0x0000000825087291 */ /* 0x000fe4000f8ec0ff */
[----:B---3--:R-:W-:-:S04]  /*0990*/  UIADD3 UR12, UPT, UPT, -UR7, 0x100000, URZ ;  /* 0x00100000070c7890 */ /* 0x008fc8000fffe1ff */
[----:B------:R-:W-:Y:S02]  /*09a0*/  USHF.L.U32 UR13, UR12, 0xb, URZ ;  /* 0x0000000b0c0d7899 */ /* 0x000fe400080006ff */
[----:B------:R-:W-:Y:S01]  /*09b0*/  USHF.L.U32 UR12, UR12, 0x1, URZ ;  /* 0x000000010c0c7899 */ /* 0x000fe200080006ff */
[----:B------:R-:W-:Y:S01]  /*09c0*/  ELECT P0, URZ, PT ;  /* 0x0000000000ff782f */ /* 0x000fe20003800000 */
[----:B------:R-:W2:Y:S10]  /*09d0*/  FENCE.VIEW.ASYNC.S ;  /* 0x00000000000073c6 */ /* 0x000eb40000000000 */
[----:B--2---:R2:W3:Y:S01]  /*09e0*/  SYNCS.EXCH.64 URZ, [UR8+0xf0], UR12 ;  /* 0x0000f00c08ff75b2 */ /* 0x0044e20008000100 */
[----:B------:R2:W1:Y:S01]  /*09f0*/  SYNCS.EXCH.64 URZ, [UR8+0xf8], UR12 ;  /* 0x0000f80c08ff75b2 */ /* 0x0004620008000100 */
[----:B------:R-:W-:Y:S01]  /*0a00*/  NOP ;  /* 0x0000000000007918 */ /* 0x000fe20000000000 */
.L_x_12:
[----:B------:R-:W4:Y:S01]  /*0a10*/  SHFL.IDX PT, R0, R173, RZ, 0x1f ;  /* 0x00001fffad007589 */ /* 0x000f2200000e0000 */
[----:B------:R-:W-:Y:S01]  /*0a20*/  NOP ;  /* 0x0000000000007918 */ /* 0x000fe20000000000 */
[----:B----4-:R-:W-:-:S13]  /*0a30*/  ISETP.NE.AND P0, PT, R0, 0x4, PT ;  /* 0x000000040000780c */ /* 0x010fda0003f05270 */
[----:B------:R-:W-:Y:S05]  /*0a40*/  @P0 BRA `(.L_x_13) ;  /* 0x0000000000480947 */ /* 0x000fea0003800000 */
[----:B---3--:R-:W-:Y:S01]  /*0a50*/  UMOV UR9, 0x1e0 ;  /* 0x000001e000097882 */ /* 0x008fe20000000000 */
[----:B--2---:R-:W-:Y:S01]  /*0a60*/  UMOV UR8, 0x400 ;  /* 0x0000040000087882 */ /* 0x004fe20000000000 */
[----:B------:R-:W-:Y:S01]  /*0a70*/  USEL UR9, UR9, 0x1a0, UP5 ;  /* 0x000001a009097887 */ /* 0x000fe2000a800000 */
        /* <DEDUP_REMOVED lines=9> */
[----:B------:R-:W2:Y:S02]  /*0b10*/  FENCE.VIEW.ASYNC.S ;  /* 0x00000000000073c6 */ /* 0x000ea40000000000 */
[----:B--2---:R4:W2:Y:S08]  /*0b20*/  SYNCS.EXCH.64 URZ, [UR8+0x100], UR12 ;  /* 0x0001000c08ff75b2 */ /* 0x0048b00008000100 */
[----:B------:R4:W3:Y:S01]  /*0b30*/  SYNCS.EXCH.64 URZ, [UR8+0x110], UR14 ;  /* 0x0001100e08ff75b2 */ /* 0x0008e20008000100 */
[----:B------:R4:W1:Y:S01]  /*0b40*/  SYNCS.EXCH.64 URZ, [UR8+0x108], UR12 ;  /* 0x0001080c08ff75b2 */ /* 0x0008620008000100 */
[----:B------:R4:W1:Y:S02]  /*0b50*/  SYNCS.EXCH.64 URZ, [UR8+0x118], UR14 ;  /* 0x0001180e08ff75b2 */ /* 0x0008640008000100 */
[----:B----4-:R-:W-:Y:S01]  /*0b60*/  NOP ;  /* 0x0000000000007918 */ /* 0x010fe20000000000 */
.L_x_13:
[----:B------:R-:W4:Y:S01]  /*0b70*/  SHFL.IDX PT, R0, R173, RZ, 0x1f ;  /* 0x00001fffad007589 */ /* 0x000f2200000e0000 */
[----:B------:R-:W-:Y:S01]  /*0b80*/  NOP ;  /* 0x0000000000007918 */ /* 0x000fe20000000000 */
[----:B----4-:R-:W-:-:S13]  /*0b90*/  ISETP.NE.AND P0, PT, R0, 0x5, PT ;  /* 0x000000050000780c */ /* 0x010fda0003f05270 */
[----:B------:R-:W-:Y:S05]  /*0ba0*/  @P0 BRA `(.L_x_14) ;  /* 0x0000000000440947 */ /* 0x000fea0003800000 */
[----:B---3--:R-:W-:Y:S01]  /*0bb0*/  UMOV UR9, 0x400 ;  /* 0x0000040000097882 */ /* 0x008fe20000000000 */
[----:B--2---:R-:W-:Y:S01]  /*0bc0*/  UMOV UR8, 0x1 ;  /* 0x0000000100087882 */ /* 0x004fe20000000000 */
        /* <DEDUP_REMOVED lines=15> */
.L_x_14:
[----:B------:R-:W4:Y:S01]  /*0cc0*/  SHFL.IDX PT, R0, R173, RZ, 0x1f ;  /* 0x00001fffad007589 */ /* 0x000f2200000e0000 */
[----:B------:R-:W-:Y:S01]  /*0cd0*/  ISETP.NE.OR P1, PT, RZ, UR10, !P1 ;  /* 0x0000000aff007c0c */ /* 0x000fe2000cf25670 */
[----:B------:R-:W-:Y:S01]  /*0ce0*/  NOP ;  /* 0x0000000000007918 */ /* 0x000fe20000000000 */
[----:B----4-:R-:W-:-:S13]  /*0cf0*/  ISETP.NE.AND P0, PT, R0, 0x3, PT ;  /* 0x000000030000780c */ /* 0x010fda0003f05270 */
[----:B------:R-:W-:Y:S05]  /*0d00*/  @P0 BRA `(.L_x_15) ;  /* 0x0000000000340947 */ /* 0x000fea0003800000 */
[----:B--2---:R-:W-:Y:S01]  /*0d10*/  UMOV UR8, 0x400 ;  /* 0x0000040000087882 */ /* 0x004fe20000000000 */
[----:B------:R-:W-:Y:S01]  /*0d20*/  UMOV UR7, 0x20 ;  /* 0x0000002000077882 */ /* 0x000fe20000000000 */
[----:B------:R-:W-:Y:S02]  /*0d30*/  ULEA UR8, UR37, UR8, 0x18 ;  /* 0x0000000825087291 */ /* 0x000fe4000f8ec0ff */
[----:B---3--:R-:W-:-:S04]  /*0d40*/  UIADD3 UR12, UPT, UPT, -UR7, 0x100000, URZ ;  /* 0x00100000070c7890 */ /* 0x008fc8000fffe1ff */
[----:B------:R-:W-:Y:S02]  /*0d50*/  USHF.L.U32 UR13, UR12, 0xb, URZ ;  /* 0x0000000b0c0d7899 */ /* 0x000fe400080006ff */
[----:B------:R-:W-:Y:S01]  /*0d60*/  USHF.L.U32 UR12, UR12, 0x1, URZ ;  /* 0x000000010c0c7899 */ /* 0x000fe200080006ff */
[----:B------:R-:W-:Y:S01]  /*0d70*/  ELECT P0, URZ, PT ;  /* 0x0000000000ff782f */ /* 0x000fe20003800000 */
[----:B------:R-:W2:Y:S10]  /*0d80*/  FENCE.VIEW.ASYNC.S ;  /* 0x00000000000073c6 */ /* 0x000eb40000000000 */
[----:B--2---:R4:W2:Y:S01]  /*0d90*/  SYNCS.EXCH.64 URZ, [UR8+0x140], UR12 ;  /* 0x0001400c08ff75b2 */ /* 0x0048a20008000100 */
[----:B------:R4:W3:Y:S01]  /*0da0*/  SYNCS.EXCH.64 URZ, [UR8+0x150], UR12 ;  /* 0x0001500c08ff75b2 */ /* 0x0008e20008000100 */
[----:B------:R4:W1:Y:S01]  /*0db0*/  SYNCS.EXCH.64 URZ, [UR8+0x148], UR12 ;  /* 0x0001480c08ff75b2 */ /* 0x0008620008000100 */
[----:B------:R4:W1:Y:S02]  /*0dc0*/  SYNCS.EXCH.64 URZ, [UR8+0x158], UR12 ;  /* 0x0001580c08ff75b2 */ /* 0x0008640008000100 */
[----:B----4-:R-:W-:Y:S01]  /*0dd0*/  NOP ;  /* 0x0000000000007918 */ /* 0x010fe20000000000 */
.L_x_15:
[----:B------:R-:W-:Y:S01]  /*0de0*/  VOTEU.ALL UP1, P1 ;  /* 0x0000000000ff7886 */ /* 0x000fe20000820000 */
[----:B--2---:R-:W2:Y:S01]  /*0df0*/  LDCU UR8, c[0x0][0x36c] ;  /* 0x00006d80ff0877ac */ /* 0x004ea20008000800 */
[----:B------:R-:W-:Y:S01]  /*0e00*/  NOP ;  /* 0x0000000000007918 */ /* 0x000fe20000000000 */
[----:B------:R-:W-:Y:S01]  /*0e10*/  LOP3.LUT R10, R185, 0x1f, RZ, 0xc0, !PT ;  /* 0x0000001fb90a7812 */ /* 0x000fe200078ec0ff */
[----:B---3--:R-:W-:Y:S01]  /*0e20*/  UMOV UR12, 0x20 ;  /* 0x00000020000c7882 */ /* 0x008fe20000000000 */
[----:B------:R-:W-:Y:S01]  /*0e30*/  @!UP1 UMOV UR7, 0x400 ;  /* 0x0000040000079882 */ /* 0x000fe20000000000 */
[----:B------:R-:W-:-:S04]  /*0e40*/  @!UP1 UIADD3 UR12, UPT, UPT, -UR12, 0x100000, URZ ;  /* 0x001000000c0c9890 */ /* 0x000fc8000fffe1ff */
[----:B------:R-:W-:Y:S02]  /*0e50*/  @!UP1 USHF.L.U32 UR13, UR12, 0xb, URZ ;  /* 0x0000000b0c0d9899 */ /* 0x000fe400080006ff */
[----:B------:R-:W-:Y:S02]  /*0e60*/  @!UP1 USHF.L.U32 UR12, UR12, 0x1, URZ ;  /* 0x000000010c0c9899 */ /* 0x000fe400080006ff */
[----:B------:R-:W-:Y:S01]  /*0e70*/  @!UP1 ULEA UR7, UR37, UR7, 0x18 ;  /* 0x0000000725079291 */ /* 0x000fe2000f8ec0ff */
[----:B------:R-:W-:Y:S01]  /*0e80*/  VOTEU.ALL UP1, P1 ;  /* 0x0000000000ff7886 */ /* 0x000fe20000820000 */
[----:B------:R-:W-:Y:S01]  /*0e90*/  UISETP.NE.AND UP4, UPT, UR10, URZ, UPT ;  /* 0x000000ff0a00728c */ /* 0x000fe2000bf85270 */
[----:B------:R-:W3:Y:S09]  /*0ea0*/  FENCE.VIEW.ASYNC.S ;  /* 0x00000000000073c6 */ /* 0x000ef20000000000 */
[----:B---3--:R3:W4:Y:S01]  /*0eb0*/  @!UP1 SYNCS.EXCH.64 URZ, [UR7+0x160], UR12 ;  /* 0x0001600c07ff95b2 */ /* 0x0087220008000100 */
[----:B--2---:R-:W-:-:S09]  /*0ec0*/  UISETP.EQ.U32.AND UP1, UPT, UR8, 0x1, UPT ;  /* 0x000000010800788c */ /* 0x004fd2000bf22070 */
[----:B------:R-:W-:Y:S05]  /*0ed0*/  BRA.U !UP1, `(.L_x_16) ;  /* 0x0000000109087547 */ /* 0x000fea000b800000 */
[----:B-1--4-:R-:W-:Y:S01]  /*0ee0*/  UCGABAR_ARV ;  /* 0x00000000000079c7 */ /* 0x012fe20008000000 */
[----:B------:R-:W-:Y:S05]  /*0ef0*/  BRA `(.L_x_17) ;  /* 0x0000000000047947 */ /* 0x000fea0003800000 */
.L_x_16:
[----:B-1--4-:R-:W-:Y:S01]  /*0f00*/  NOP ;  /* 0x0000000000007918 */ /* 0x012fe20000000000 */
.L_x_17:
[----:B------:R-:W1:Y:S01]  /*0f10*/  S2R R20, SR_CTAID.Y ;  /* 0x0000000000147919 */ /* 0x000e620000002600 */
[----:B------:R-:W-:-:S05]  /*0f20*/  CS2R.32 R170, SR_CgaSize ;  /* 0x0000000000aa7805 */ /* 0x000fca0000008a00 */
[----:B------:R-:W-:-:S05]  /*0f30*/  IMAD R170, R170, -0xa0, RZ ;  /* 0xffffff60aaaa7824 */ /* 0x000fca00078e02ff */
[----:B---3--:R-:W-:-:S14]  /*0f40*/  R2UR UR7, R170 ;  /* 0x00000000aa0772ca */ /* 0x008fdc00000e0000 */
[----:B------:R-:W2:Y:S01]  /*0f50*/  LDCU UR7, c[0x0][UR7+0x2b4] ;  /* 0x00005680070777ac */ /* 0x000ea20008000800 */
[----:B------:R-:W-:-:S05]  /*0f60*/  CS2R.32 R0, SR_CgaSize ;  /* 0x0000000000007805 */ /* 0x000fca0000008a00 */
[----:B------:R-:W-:-:S06]  /*0f70*/  IMAD R0, R0, -0xa0, RZ ;  /* 0xffffff6000007824 */ /* 0x000fcc00078e02ff */
[----:B------:R-:W3:Y:S01]  /*0f80*/  LDC R0, c[0x0][R0+0x2a4] ;  /* 0x0000a90000007b82 */ /* 0x000ee20000000800 */
[----:B------:R-:W-:Y:S01]  /*0f90*/  PRMT R8, RZ, 0x7610, R8 ;  /* 0x00007610ff087816 */ /* 0x000fe20000000008 */
[----:B------:R-:W4:Y:S01]  /*0fa0*/  S2R R11, SR_CTAID.X ;  /* 0x00000000000b7919 */ /* 0x000f220000002500 */
[----:B------:R-:W-:-:S05]  /*0fb0*/  CS2R.32 R170, SR_CgaSize ;  /* 0x0000000000aa7805 */ /* 0x000fca0000008a00 */
[----:B------:R-:W-:-:S05]  /*0fc0*/  IMAD R170, R170, -0xa0, RZ ;  /* 0xffffff60aaaa7824 */ /* 0x000fca00078e02ff */
[----:B------:R-:W-:-:S14]  /*0fd0*/  R2UR UR8, R170 ;  /* 0x00000000aa0872ca */ /* 0x000fdc00000e0000 */
[----:B------:R-:W3:Y:S01]  /*0fe0*/  LDCU UR8, c[0x0][UR8+0x2b0] ;  /* 0x00005600080877ac */ /* 0x000ee20008000800 */
[----:B------:R-:W-:Y:S01]  /*0ff0*/  UISETP.NE.AND UP2, UPT, UR10, 0x2, UPT ;  /* 0x000000020a00788c */ /* 0x000fe2000bf45270 */
[----:B------:R-:W2:Y:S01]  /*1000*/  LDC R9, c[0x0][0xb24] ;  /* 0x0002c900ff097b82 */ /* 0x000ea20000000800 */
[----:B------:R-:W-:-:S05]  /*1010*/  CS2R.32 R2, SR_CgaSize ;  /* 0x0000000000027805 */ /* 0x000fca0000008a00 */
[----:B------:R-:W-:-:S06]  /*1020*/  IMAD R2, R2, -0xa0, RZ ;  /* 0xffffff6002027824 */ /* 0x000fcc00078e02ff */
[----:B------:R-:W3:Y:S08]  /*1030*/  LDC R2, c[0x0][R2+0x2a0] ;  /* 0x0000a80002027b82 */ /* 0x000ef00000000800 */
[----:B------:R-:W3:Y:S01]  /*1040*/  LDC R72, c[0x0][0xb24] ;  /* 0x0002c900ff487b82 */ /* 0x000ee20000000800 */
[----:B-1----:R-:W-:-:S07]  /*1050*/  I2FP.F32.U32 R3, R20 ;  /* 0x0000001400037245 */ /* 0x002fce0000201000 */
[----:B------:R-:W1:Y:S01]  /*1060*/  S2UR UR36, SR_CTAID.Z ;  /* 0x00000000002479c3 */ /* 0x000e620000002700 */
[----:B--2---:R-:W-:Y:S01]  /*1070*/  ISETP.GE.AND P0, PT, R9, 0x1, PT ;  /* 0x000000010900780c */ /* 0x004fe20003f06270 */
[----:B----4-:R-:W-:Y:S01]  /*1080*/  IMAD.MOV.U32 R21, RZ, RZ, R11 ;  /* 0x000000ffff157224 */ /* 0x010fe200078e000b */
[----:B------:R-:W-:Y:S01]  /*1090*/  I2FP.F32.U32 R4, R11 ;  /* 0x0000000b00047245 */ /* 0x000fe20000201000 */
[----:B------:R-:W-:Y:S01]  /*10a0*/  FMUL R3, R3, UR7 ;  /* 0x0000000703037c20 */ /* 0x000fe20008400000 */
[----:B------:R-:W2:Y:S03]  /*10b0*/  LDCU UR7, c[0x0][0xb30] ;  /* 0x00016600ff0777ac */ /* 0x000ea60008000800 */
[----:B---3--:R-:W-:Y:S01]  /*10c0*/  FMUL R4, R4, UR8 ;  /* 0x0000000804047c20 */ /* 0x008fe20008400000 */
[----:B------:R-:W3:Y:S08]  /*10d0*/  F2I.U32.TRUNC.NTZ R147, R3 ;  /* 0x0000000300937305 */ /* 0x000ef0000020f000 */
[----:B------:R-:W4:Y:S01]  /*10e0*/  F2I.U32.TRUNC.NTZ R170, R4 ;  /* 0x0000000400aa7305 */ /* 0x000f22000020f000 */
[----:B--2---:R-:W-:Y:S01]  /*10f0*/  UISETP.NE.AND UP3, UPT, UR7, 0x1, UPT ;  /* 0x000000010700788c */ /* 0x004fe2000bf65270 */
[----:B---3--:R-:W-:-:S05]  /*1100*/  IADD3 R147, PT, PT, -R147, RZ, RZ ;  /* 0x000000ff93937210 */ /* 0x008fca0007ffe1ff */
[----:B------:R-:W-:Y:S01]  /*1110*/  IMAD R147, R0, R147, R20 ;  /* 0x0000009300937224 */ /* 0x000fe200078e0214 */
[----:B------:R-:W-:Y:S01]  /*1120*/  PRMT R0, RZ, 0x7610, R0 ;  /* 0x00007610ff007816 */ /* 0x000fe20000000000 */
[----:B----4-:R-:W-:-:S04]  /*1130*/  IMAD.MOV R170, RZ, RZ, -R170 ;  /* 0x000000ffffaa7224 */ /* 0x010fc800078e0aaa */
[----:B------:R-:W-:Y:S01]  /*1140*/  IMAD R170, R2, R170, R11 ;  /* 0x000000aa02aa7224 */ /* 0x000fe200078e020b */
[----:B-1----:R-:W-:Y:S06]  /*1150*/  BRA.U UP4, `(.L_x_18) ;  /* 0x0000000104247547 */ /* 0x002fec000b800000 */
[----:B------:R-:W-:Y:S01]  /*1160*/  ISETP.NE.AND P1, PT, R147, RZ, PT ;  /* 0x000000ff9300720c */ /* 0x000fe20003f25270 */
[----:B------:R-:W-:Y:S01]  /*1170*/  IMAD.MOV.U32 R0, RZ, RZ, 0x3 ;  /* 0x00000003ff007424 */ /* 0x000fe200078e00ff */
[C---:B------:R-:W-:Y:S02]  /*1180*/  LOP3.LUT R3, R170.reuse, 0xfffffffe, RZ, 0xc0, !PT ;  /* 0xfffffffeaa037812 */ /* 0x040fe400078ec0ff */
[----:B------:R-:W-:Y:S02]  /*1190*/  ISETP.LT.U32.OR P1, PT, R170, 0x2, !P1 ;  /* 0x00000002aa00780c */ /* 0x000fe40004f21470 */
[----:B------:R-:W-:Y:S02]  /*11a0*/  SHF.L.U32 R0, R0, R3, RZ ;  /* 0x0000000300007219 */ /* 0x000fe400000006ff */
[----:B------:R-:W-:Y:S02]  /*11b0*/  SEL R5, RZ, 0x1, !P1 ;  /* 0x00000001ff057807 */ /* 0x000fe40004800000 */
[----:B------:R-:W-:-:S05]  /*11c0*/  SEL R2, RZ, 0x2, !P1 ;  /* 0x00000002ff027807 */ /* 0x000fca0004800000 */
[----:B------:R-:W-:-:S05]  /*11d0*/  IMAD.IADD R2, R5, 0x1, R2 ;  /* 0x0000000105027824 */ /* 0x000fca00078e0202 */
[----:B------:R-:W-:Y:S02]  /*11e0*/  PRMT R8, R2, 0x7610, R8 ;  /* 0x0000761002087816 */ /* 0x000fe40000000008 */
.L_x_18:
[----:B------:R-:W-:Y:S05]  /*11f0*/  @!P0 BRA `(.L_x_19) ;  /* 0x0000000000b88947 */ /* 0x000fea0003800000 */
[----:B------:R-:W1:Y:S01]  /*1200*/  LDC.64 R4, c[0x0][0xb18] ;  /* 0x0002c600ff047b82 */ /* 0x000e620000000a00 */
[----:B------:R-:W-:-:S07]  /*1210*/  ISETP.NE.AND P0, PT, R9, 0x1, PT ;  /* 0x000000010900780c */ /* 0x000fce0003f05270 */
[----:B------:R-:W2:Y:S08]  /*1220*/  LDC R14, c[0x0][0xb0c] ;  /* 0x0002c300ff0e7b82 */ /* 0x000eb00000000800 */
[----:B------:R-:W3:Y:S08]  /*1230*/  LDC R13, c[0x0][0x370] ;  /* 0x0000dc00ff0d7b82 */ /* 0x000ef00000000800 */
[----:B------:R-:W4:Y:S01]  /*1240*/  LDC R16, c[0x0][0x374] ;  /* 0x0000dd00ff107b82 */ /* 0x000f220000000800 */
[----:B-1----:R-:W-:-:S07]  /*1250*/  ISETP.NE.AND P1, PT, R4, 0x1, PT ;  /* 0x000000010400780c */ /* 0x002fce0003f25270 */
[----:B------:R-:W3:Y:S01]  /*1260*/  LDC.64 R6, c[0x0][0xb10] ;  /* 0x0002c400ff067b82 */ /* 0x000ee20000000a00 */
[----:B--2---:R-:W-:-:S07]  /*1270*/  ISETP.NE.AND P2, PT, R14, 0x1, PT ;  /* 0x000000010e00780c */ /* 0x004fce0003f45270 */
[----:B------:R-:W1:Y:S08]  /*1280*/  LDC R12, c[0x0][0xb20] ;  /* 0x0002c800ff0c7b82 */ /* 0x000e700000000800 */
[----:B------:R-:W2:Y:S01]  /*1290*/  LDC.64 R2, c[0x0][0xb28] ;  /* 0x0002ca00ff027b82 */ /* 0x000ea20000000a00 */
[----:B----4-:R-:W-:-:S04]  /*12a0*/  IMAD.HI.U32 R15, R16, R5, RZ ;  /* 0x00000005100f7227 */ /* 0x010fc800078e00ff */
[----:B------:R-:W-:-:S04]  /*12b0*/  IMAD.HI.U32 R5, R20, R5, RZ ;  /* 0x0000000514057227 */ /* 0x000fc800078e00ff */
[----:B---3--:R-:W-:-:S04]  /*12c0*/  IMAD.HI.U32 R18, R13, R6, RZ ;  /* 0x000000060d127227 */ /* 0x008fc800078e00ff */
[C---:B------:R-:W-:Y:S01]  /*12d0*/  IMAD.HI.U32 R22, R11.reuse, R6, RZ ;  /* 0x000000060b167227 */ /* 0x040fe200078e00ff */
[-C--:B------:R-:W-:Y:S02]  /*12e0*/  @P2 SHF.R.U32.HI R13, RZ, R7.reuse, R18 ;  /* 0x00000007ff0d2219 */ /* 0x080fe40000011612 */
[-C--:B-1----:R-:W-:Y:S02]  /*12f0*/  @P1 SHF.R.U32.HI R16, RZ, R12.reuse, R15 ;  /* 0x0000000cff101219 */ /* 0x082fe4000001160f */
[----:B------:R-:W-:Y:S02]  /*1300*/  SHF.R.U32.HI R5, RZ, R12, R5 ;  /* 0x0000000cff057219 */ /* 0x000fe40000011605 */
[----:B------:R-:W-:Y:S02]  /*1310*/  SHF.R.U32.HI R22, RZ, R7, R22 ;  /* 0x00000007ff167219 */ /* 0x000fe40000011616 */
[----:B------:R-:W-:Y:S01]  /*1320*/  SEL R5, R20, R5, !P1 ;  /* 0x0000000514057207 */ /* 0x000fe20004800000 */
[----:B--2---:R-:W-:Y:S01]  /*1330*/  IMAD.HI.U32 R18, R16, R2, RZ ;  /* 0x0000000210127227 */ /* 0x004fe200078e00ff */
[----:B------:R-:W-:-:S02]  /*1340*/  SEL R21, R11, R22, !P2 ;  /* 0x000000160b157207 */ /* 0x000fc40005000000 */
[----:B------:R-:W-:Y:S01]  /*1350*/  IADD3 R7, PT, PT, -R5, RZ, RZ ;  /* 0x000000ff05077210 */ /* 0x000fe20007ffe1ff */
[----:B------:R-:W-:Y:S01]  /*1360*/  IMAD.HI.U32 R6, R13, R2, RZ ;  /* 0x000000020d067227 */ /* 0x000fe200078e00ff */
[----:B------:R-:W-:-:S03]  /*1370*/  @P0 SHF.R.U32.HI R16, RZ, R3, R18 ;  /* 0x00000003ff100219 */ /* 0x000fc60000011612 */
[----:B------:R-:W-:Y:S01]  /*1380*/  IMAD R7, R4, R7, R20 ;  /* 0x0000000704077224 */ /* 0x000fe200078e0214 */
[----:B------:R-:W-:Y:S01]  /*1390*/  @P0 SHF.R.U32.HI R13, RZ, R3, R6 ;  /* 0x00000003ff0d0219 */ /* 0x000fe20000011606 */
[----:B------:R-:W-:-:S04]  /*13a0*/  IMAD R16, R16, R9, RZ ;  /* 0x0000000910107224 */ /* 0x000fc800078e02ff */
[----:B------:R-:W-:Y:S01]  /*13b0*/  IMAD R6, R13, R9, RZ ;  /* 0x000000090d067224 */ /* 0x000fe200078e02ff */
[----:B------:R-:W-:-:S04]  /*13c0*/  ISETP.GE.AND P1, PT, R5, R16, PT ;  /* 0x000000100500720c */ /* 0x000fc80003f26270 */
[----:B------:R-:W-:Y:S01]  /*13d0*/  ISETP.GE.OR P1, PT, R21, R6, P1 ;  /* 0x000000061500720c */ /* 0x000fe20000f26670 */
[----:B------:R-:W-:-:S05]  /*13e0*/  IMAD.HI.U32 R6, R5, R2, RZ ;  /* 0x0000000205067227 */ /* 0x000fca00078e00ff */
[----:B------:R-:W-:-:S04]  /*13f0*/  SHF.R.U32.HI R6, RZ, R3, R6 ;  /* 0x00000003ff067219 */ /* 0x000fc80000011606 */
[----:B------:R-:W-:-:S03]  /*1400*/  SEL R6, R5, R6, !P0 ;  /* 0x0000000605067207 */ /* 0x000fc60004000000 */
[----:B------:R-:W-:Y:S01]  /*1410*/  @!P1 IMAD.HI.U32 R12, R21, R2, RZ ;  /* 0x00000002150c9227 */ /* 0x000fe200078e00ff */
[----:B------:R-:W-:-:S04]  /*1420*/  IADD3 R2, PT, PT, -R6, RZ, RZ ;  /* 0x000000ff06027210 */ /* 0x000fc80007ffe1ff */
[----:B------:R-:W-:Y:S01]  /*1430*/  @!P1 SHF.R.U32.HI R12, RZ, R3, R12 ;  /* 0x00000003ff0c9219 */ /* 0x000fe2000001160c */
[----:B------:R-:W-:-:S03]  /*1440*/  IMAD R2, R9, R2, R5 ;  /* 0x0000000209027224 */ /* 0x000fc600078e0205 */
[----:B------:R-:W-:-:S05]  /*1450*/  @!P1 SEL R3, R21, R12, !P0 ;  /* 0x0000000c15039207 */ /* 0x000fca0004000000 */
[--C-:B------:R-:W-:Y:S02]  /*1460*/  @!P1 IMAD.IADD R6, R6, 0x1, -R3.reuse ;  /* 0x0000000106069824 */ /* 0x100fe400078e0a03 */
[----:B------:R-:W-:Y:S01]  /*1470*/  @!P1 IMAD R3, R2, R13, R3 ;  /* 0x0000000d02039224 */ /* 0x000fe200078e0203 */
[----:B------:R-:W-:Y:S01]  /*1480*/  IADD3 R2, PT, PT, -R21, RZ, RZ ;  /* 0x000000ff15027210 */ /* 0x000fe20007ffe1ff */
[----:B------:R-:W-:Y:S02]  /*1490*/  @!P1 IMAD R5, R6, R9, R21 ;  /* 0x0000000906059224 */ /* 0x000fe400078e0215 */
[----:B------:R-:W-:Y:S02]  /*14a0*/  @!P1 IMAD.MOV.U32 R21, RZ, RZ, R3 ;  /* 0x000000ffff159224 */ /* 0x000fe400078e0003 */
[----:B------:R-:W-:Y:S02]  /*14b0*/  IMAD R2, R14, R2, R11 ;  /* 0x000000020e027224 */ /* 0x000fe400078e020b */
[----:B------:R-:W-:-:S02]  /*14c0*/  IMAD R20, R5, R4, R7 ;  /* 0x0000000405147224 */ /* 0x000fc400078e0207 */
[----:B------:R-:W-:Y:S02]  /*14d0*/  IMAD R21, R21, R14, R2 ;  /* 0x0000000e15157224 */ /* 0x000fe400078e0202 */
.L_x_19:
[----:B------:R-:W-:Y:S05]  /*14e0*/  BRA.U UP3, `(.L_x_20) ;  /* 0x0000000103407547 */ /* 0x000fea000b800000 */
[----:B------:R-:W1:Y:S08]  /*14f0*/  LDC.64 R4, c[0x0][0xb10] ;  /* 0x0002c400ff047b82 */ /* 0x000e700000000a00 */
[----:B------:R-:W2:Y:S08]  /*1500*/  LDC.64 R2, c[0x0][0xb18] ;  /* 0x0002c600ff027b82 */ /* 0x000eb00000000a00 */
[----:B------:R-:W3:Y:S08]  /*1510*/  LDC R6, c[0x0][0xb20] ;  /* 0x0002c800ff067b82 */ /* 0x000ef00000000800 */
[----:B------:R-:W4:Y:S01]  /*1520*/  LDC R12, c[0x0][0xb0c] ;  /* 0x0002c300ff0c7b82 */ /* 0x000f220000000800 */
[----:B-1----:R-:W-:-:S05]  /*1530*/  IMAD.HI.U32 R4, R21, R4, RZ ;  /* 0x0000000415047227 */ /* 0x002fca00078e00ff */
[----:B------:R-:W-:Y:S01]  /*1540*/  SHF.R.U32.HI R4, RZ, R5, R4 ;  /* 0x00000005ff047219 */ /* 0x000fe20000011604 */
[----:B--2---:R-:W-:Y:S01]  /*1550*/  IMAD.HI.U32 R3, R20, R3, RZ ;  /* 0x0000000314037227 */ /* 0x004fe200078e00ff */
[----:B------:R-:W-:-:S04]  /*1560*/  ISETP.NE.AND P0, PT, R2, 0x1, PT ;  /* 0x000000010200780c */ /* 0x000fc80003f05270 */
[----:B---3--:R-:W-:-:S04]  /*1570*/  SHF.R.U32.HI R3, RZ, R6, R3 ;  /* 0x00000006ff037219 */ /* 0x008fc80000011603 */
[----:B------:R-:W-:Y:S02]  /*1580*/  SEL R3, R20, R3, !P0 ;  /* 0x0000000314037207 */ /* 0x000fe40004000000 */
[----:B----4-:R-:W-:-:S04]  /*1590*/  ISETP.NE.AND P1, PT, R12, 0x1, PT ;  /* 0x000000010c00780c */ /* 0x010fc80003f25270 */
[----:B------:R-:W-:-:S05]  /*15a0*/  SEL R6, R21, R4, !P1 ;  /* 0x0000000415067207 */ /* 0x000fca0004800000 */
[----:B------:R-:W-:Y:S02]  /*15b0*/  IMAD.IADD R4, R3, 0x1, -R6 ;  /* 0x0000000103047824 */ /* 0x000fe400078e0a06 */
[----:B------:R-:W-:Y:S02]  /*15c0*/  IMAD.IADD R3, R6, 0x1, -R3 ;  /* 0x0000000106037824 */ /* 0x000fe400078e0a03 */
[----:B------:R-:W-:Y:S02]  /*15d0*/  IMAD R21, R4, R12, R21 ;  /* 0x0000000c04157224 */ /* 0x000fe400078e0215 */
[----:B------:R-:W-:Y:S02]  /*15e0*/  IMAD R20, R3, R2, R20 ;  /* 0x0000000203147224 */ /* 0x000fe400078e0214 */
.L_x_20:
[----:B------:R-:W-:Y:S05]  /*15f0*/  BRA.U !UP1, `(.L_x_21) ;  /* 0x00000001090c7547 */ /* 0x000fea000b800000 */
[----:B------:R-:W-:Y:S01]  /*1600*/  UCGABAR_WAIT ;  /* 0x0000000000007dc7 */ /* 0x000fe20008000000 */
[----:B------:R-:W-:Y:S01]  /*1610*/  CCTL.IVALL ;  /* 0x00000000ff00798f */ /* 0x000fe20002000000 */
[----:B------:R-:W-:Y:S05]  /*1620*/  BRA `(.L_x_22) ;  /* 0x0000000000047947 */ /* 0x000fea0003800000 */
.L_x_21:
[----:B------:R-:W-:Y:S06]  /*1630*/  BAR.SYNC.DEFER_BLOCKING 0x0 ;  /* 0x0000000000007b1d */ /* 0x000fec0000010000 */
.L_x_22:
[----:B------:R-:W-:Y:S05]  /*1640*/  BRA.U UP2, `(.L_x_23) ;  /* 0x0000001502a07547 */ /* 0x000fea000b800000 */
[----:B------:R-:W1:Y:S01]  /*1650*/  LDCU UR4, c[0x0][0x38c] ;  /* 0x00007180ff0477ac */ /* 0x000e620008000800 */
[----:B------:R-:W2:Y:S01]  /*1660*/  LDC R9, c[0x0][0x370] ;  /* 0x0000dc00ff097b82 */ /* 0x000ea20000000800 */
[----:B------:R-:W-:Y:S01]  /*1670*/  IMAD.SHL.U32 R16, R11, 0x80, RZ ;  /* 0x000000800b107824 */ /* 0x000fe200078e00ff */
[----:B------:R-:W-:Y:S01]  /*1680*/  PLOP3.LUT P1, PT, PT, PT, UP5, 0x80, 0x8 ;  /* 0x000000000008781c */ /* 0x000fe20003f2f058 */
[----:B------:R-:W-:Y:S01]  /*1690*/  UISETP.NE.AND UP1, UPT, UR10, URZ, UPT ;  /* 0x000000ff0a00728c */ /* 0x000fe2000bf25270 */
[----:B------:R-:W-:Y:S01]  /*16a0*/  ISETP.NE.AND P4, PT, R10, RZ, P5 ;  /* 0x000000ff0a00720c */ /* 0x000fe20002f85270 */
[----:B------:R-:W-:Y:S01]  /*16b0*/  IMAD.MOV.U32 R15, RZ, RZ, 0x1 ;  /* 0x00000001ff0f7424 */ /* 0x000fe200078e00ff */
[----:B------:R-:W-:Y:S01]  /*16c0*/  PLOP3.LUT P1, PT, P1, PT, PT, 0x8, 0x80 ;  /* 0x000000000080781c */ /* 0x000fe20000f2e170 */
[----:B------:R-:W-:Y:S01]  /*16d0*/  IMAD.MOV.U32 R14, RZ, RZ, RZ ;  /* 0x000000ffff0e7224 */ /* 0x000fe200078e00ff */
[----:B------:R-:W3:Y:S01]  /*16e0*/  LDC R0, c[0x0][0x374] ;  /* 0x0000dd00ff007b82 */ /* 0x000ee20000000800 */
[----:B------:R-:W-:Y:S01]  /*16f0*/  CS2R R12, SRZ ;  /* 0x00000000000c7805 */ /* 0x000fe2000001ff00 */
[----:B------:R-:W-:Y:S01]  /*1700*/  IMAD.MOV.U32 R10, RZ, RZ, 0x1 ;  /* 0x00000001ff0a7424 */ /* 0x000fe200078e00ff */
[----:B------:R-:W-:Y:S01]  /*1710*/  LOP3.LUT R16, R16, 0x80, RZ, 0xc0, !PT ;  /* 0x0000008010107812 */ /* 0x000fe200078ec0ff */
[----:B------:R-:W4:Y:S01]  /*1720*/  LDCU.64 UR14, c[0x0][0x348] ;  /* 0x00006900ff0e77ac */ /* 0x000f220008000a00 */
[----:B------:R-:W-:-:S02]  /*1730*/  USEL UR22, UR6, 0x2, UP1 ;  /* 0x0000000206167887 */ /* 0x000fc40008800000 */
[----:B-1----:R-:W-:Y:S01]  /*1740*/  UIADD3 UR5, UPT, UPT, UR4, 0x3f, URZ ;  /* 0x0000003f04057890 */ /* 0x002fe2000fffe0ff */
[----:B------:R-:W-:-:S03]  /*1750*/  UMOV UR23, URZ ;  /* 0x000000ff00177c82 */ /* 0x000fc60008000000 */
[----:B------:R-:W-:-:S04]  /*1760*/  USHF.R.S32.HI UR7, URZ, 0x1f, UR5 ;  /* 0x0000001fff077899 */ /* 0x000fc80008011405 */
[----:B------:R-:W-:Y:S02]  /*1770*/  ULEA.HI UR7, UR7, UR5, URZ, 0x6 ;  /* 0x0000000507077291 */ /* 0x000fe4000f8f30ff */
[----:B------:R-:W-:Y:S02]  /*1780*/  UIADD3 UR5, UPT, UPT, UR4, -0x1, URZ ;  /* 0xffffffff04057890 */ /* 0x000fe4000fffe0ff */
[----:B------:R-:W-:Y:S02]  /*1790*/  USHF.R.S32.HI UR7, URZ, 0x6, UR7 ;  /* 0x00000006ff077899 */ /* 0x000fe40008011407 */
[----:B------:R-:W-:Y:S02]  /*17a0*/  UISETP.GE.U32.AND UP2, UPT, UR5, -0x7f, UPT ;  /* 0xffffff810500788c */ /* 0x000fe4000bf46070 */
[----:B------:R-:W-:Y:S02]  /*17b0*/  UISETP.LT.U32.AND UP0, UPT, UR7, 0xb, UPT ;  /* 0x0000000b0700788c */ /* 0x000fe4000bf01070 */
[----:B------:R-:W-:-:S02]  /*17c0*/  UIADD3 UR4, UPT, UPT, UR4, 0x7e, URZ ;  /* 0x0000007e04047890 */ /* 0x000fc4000fffe0ff */
[----:B------:R-:W-:-:S04]  /*17d0*/  USEL UR5, UR7, 0xb, UP0 ;  /* 0x0000000b07057887 */ /* 0x000fc80008000000 */
[----:B------:R-:W-:Y:S02]  /*17e0*/  UIADD3 UR21, UPT, UPT, UR5, -0x1, URZ ;  /* 0xffffffff05157890 */ /* 0x000fe4000fffe0ff */
[----:B------:R-:W-:Y:S02]  /*17f0*/  @UP2 UIADD3 UR21, UPT, UPT, UR5, URZ, URZ ;  /* 0x000000ff05152290 */ /* 0x000fe4000fffe0ff */
[----:B------:R-:W-:Y:S02]  /*1800*/  UIADD3 UR24, UPT, UPT, UR7, -UR5, URZ ;  /* 0x8000000507187290 */ /* 0x000fe4000fffe0ff */
[----:B------:R-:W-:Y:S02]  /*1810*/  UIADD3 UR13, UPT, UPT, UR21, 0x1, URZ ;  /* 0x00000001150d7890 */ /* 0x000fe4000fffe0ff */
[----:B--2-4-:R-:W-:-:S12]  /*1820*/  UIADD3 UR21, UPT, UPT, -UR21, URZ, URZ ;  /* 0x000000ff15157290 */ /* 0x014fd8000fffe1ff */
.L_x_43:
[----:B------:R-:W-:Y:S01]  /*1830*/  UISETP.NE.AND UP0, UPT, UR37, URZ, UPT ;  /* 0x000000ff2500728c */ /* 0x000fe2000bf05270 */
[----:B------:R-:W1:Y:S08]  /*1840*/  S2UR UR37, SR_CgaCtaId ;  /* 0x00000000002579c3 */ /* 0x000e700000008800 */
[----:B------:R-:W-:Y:S05]  /*1850*/  BRA.U UP0, `(.L_x_24) ;  /* 0x0000000100347547 */ /* 0x000fea000b800000 */
[----:B------:R-:W2:Y:S01]  /*1860*/  S2R R2, SR_CgaCtaId ;  /* 0x0000000000027919 */ /* 0x000ea20000008800 */
[----:B------:R-:W-:-:S04]  /*1870*/  MOV R3, 0x400 ;  /* 0x0000040000037802 */ /* 0x000fc80000000f00 */
[----:B--2---:R-:W-:Y:S02]  /*1880*/  LEA R3, R2, R3, 0x18 ;  /* 0x0000000302037211 */ /* 0x004fe400078ec0ff */
[----:B------:R-:W-:-:S03]  /*1890*/  SHF.L.U32 R2, R10, 0x1f, RZ ;  /* 0x0000001f0a027819 */ /* 0x000fc600000006ff */
[----:B------:R-:W-:-:S04]  /*18a0*/  IMAD R3, R12, 0x8, R3 ;  /* 0x000000080c037824 */ /* 0x000fc800078e0203 */
[----:B------:R-:W2:Y:S02]  /*18b0*/  SYNCS.PHASECHK.TRANS64.TRYWAIT P0, [R3+URZ+0x150], R2 ;  /* 0x00015002030075a7 */ /* 0x000ea400080011ff */
[----:B--2---:R-:W-:Y:S05]  /*18c0*/  @!P0 BRA `(.L_x_25) ;  /* 0x000000a000a48947 */ /* 0x004fea0003800000 */
.L_x_152:
[----:B------:R-:W-:Y:S01]  /*18d0*/  VIADD R12, R12, 0x1 ;  /* 0x000000010c0c7836 */ /* 0x000fe20000000000 */
[----:B------:R2:W-:Y:S04]  /*18e0*/  SYNCS.ARRIVE.TRANS64.A1T0 RZ, [R3+URZ+0x140], RZ ;  /* 0x000140ff03ff79a7 */ /* 0x0005e800081000ff */
[----:B------:R-:W-:-:S04]  /*18f0*/  ISETP.NE.AND P0, PT, R12, 0x2, PT ;  /* 0x000000020c00780c */ /* 0x000fc80003f05270 */
[----:B------:R-:W-:Y:S02]  /*1900*/  SEL R12, R12, RZ, P0 ;  /* 0x000000ff0c0c7207 */ /* 0x000fe40000000000 */
[----:B--2---:R-:W-:-:S04]  /*1910*/  SEL R3, RZ, 0x1, P0 ;  /* 0x00000001ff037807 */ /* 0x004fc80000000000 */
[----:B------:R-:W-:-:S07]  /*1920*/  LOP3.LUT R10, R10, R3, RZ, 0x3c, !PT ;  /* 0x000000030a0a7212 */ /* 0x000fce00078e3cff */
.L_x_24:
[----:B------:R-:W-:Y:S01]  /*1930*/  UMOV UR6, 0x400 ;  /* 0x0000040000067882 */ /* 0x000fe20000000000 */
[----:B------:R-:W-:Y:S01]  /*1940*/  LEA.HI R3, R21, R21, RZ, 0x1 ;  /* 0x0000001515037211 */ /* 0x000fe200078f08ff */
[----:B-1----:R-:W-:Y:S01]  /*1950*/  ULEA UR6, UR37, UR6, 0x18 ;  /* 0x0000000625067291 */ /* 0x002fe2000f8ec0ff */
[----:B------:R-:W-:Y:S01]  /*1960*/  SHF.L.U32 R2, R15, 0x1f, RZ ;  /* 0x0000001f0f027819 */ /* 0x000fe200000006ff */
[----:B------:R-:W-:Y:S01]  /*1970*/  UISETP.GE.U32.AND UP0, UPT, UR4, 0x7f, UPT ;  /* 0x0000007f0400788c */ /* 0x000fe2000bf06070 */
[C---:B------:R-:W-:Y:S01]  /*1980*/  R2UR UR9, R16.reuse ;  /* 0x00000000100972ca */ /* 0x040fe200000e0000 */
[----:B------:R-:W-:Y:S01]  /*1990*/  ULEA UR8, UR23, UR6, 0x3 ;  /* 0x0000000617087291 */ /* 0x000fe2000f8e18ff */
[----:B------:R-:W-:Y:S01]  /*19a0*/  IMAD.SHL.U32 R3, R3, 0x80, RZ ;  /* 0x0000008003037824 */ /* 0x000fe200078e00ff */
[----:B------:R-:W-:Y:S01]  /*19b0*/  R2UR UR11, R16 ;  /* 0x00000000100b72ca */ /* 0x000fe200000e0000 */
[----:B------:R-:W-:-:S03]  /*19c0*/  UMOV UR25, URZ ;  /* 0x000000ff00197c82 */ /* 0x000fc60008000000 */
[----:B------:R-:W-:-:S03]  /*19d0*/  R2UR UR35, R3 ;  /* 0x00000000032372ca */ /* 0x000fc600000e0000 */
[----:B------:R1:W2:Y:S01]  /*19e0*/  SYNCS.PHASECHK.TRANS64.TRYWAIT P0, [UR8+0x58], R2 ;  /* 0x00005802ff0075a7 */ /* 0x0002a20008001108 */
[----:B------:R-:W-:-:S09]  /*19f0*/  R2UR UR8, R20 ;  /* 0x00000000140872ca */ /* 0x000fd200000e0000 */
[----:B------:R-:W-:-:S04]  /*1a00*/  ULOP3.LUT UR35, UR9, 0xffffff00, UR35, 0xf8, !UPT ;  /* 0xffffff0009237892 */ /* 0x000fc8000f8ef823 */
[----:B------:R-:W-:Y:S01]  /*1a10*/  ULEA UR11, UR8, UR11, 0x8 ;  /* 0x0000000b080b7291 */ /* 0x000fe2000f8e40ff */
[----:B------:R-:W-:Y:S11]  /*1a20*/  BRA.U !UP0, `(.L_x_26) ;  /* 0x0000000108bc7547 */ /* 0x000ff6000b800000 */
[----:B------:R-:W-:Y:S01]  /*1a30*/  UMOV UR16, UR21 ;  /* 0x0000001500107c82 */ /* 0x000fe20008000000 */
[----:B------:R-:W-:Y:S01]  /*1a40*/  UMOV UR17, UR23 ;  /* 0x0000001700117c82 */ /* 0x000fe20008000000 */
[----:B------:R-:W-:-:S05]  /*1a50*/  UMOV UR34, URZ ;  /* 0x000000ff00227c82 */ /* 0x000fca0008000000 */
.L_x_32:
[----:B------:R-:W-:Y:S01]  /*1a60*/  ULEA UR33, UR17, UR6, 0x3 ;  /* 0x0000000611217291 */ /* 0x000fe2000f8e18ff */
[----:B------:R-:W-:Y:S01]  /*1a70*/  @P5 MOV R3, 0x8000 ;  /* 0x0000800000035802 */ /* 0x000fe20000000f00 */
[----:B-12-4-:R-:W-:Y:S10]  /*1a80*/  @P0 BRA `(.L_x_27) ;  /* 0x00000000000c0947 */ /* 0x016ff40003800000 */
[----:B------:R-:W-:-:S04]  /*1a90*/  SHF.L.U32 R5, R15, 0x1f, RZ ;  /* 0x0000001f0f057819 */ /* 0x000fc800000006ff */
[----:B------:R-:W2:Y:S02]  /*1aa0*/  SYNCS.PHASECHK.TRANS64.TRYWAIT P0, [UR33+0x58], R5 ;  /* 0x00005805ff0075a7 */ /* 0x000ea40008001121 */
[----:B--2---:R-:W-:Y:S05]  /*1ab0*/  @!P0 BRA `(.L_x_28) ;  /* 0x000000a0003c8947 */ /* 0x004fea0003800000 */
.L_x_27:
[----:B------:R2:W-:Y:S01]  /*1ac0*/  @P5 SYNCS.ARRIVE.TRANS64 RZ, [UR33], R3 ;  /* 0x00000003ffff59a7 */ /* 0x0005e20008000021 */
[----:B------:R-:W-:Y:S02]  /*1ad0*/  ULOP3.LUT UR8, UR22, 0x2, URZ, 0xfc, !UPT ;  /* 0x0000000216087892 */ /* 0x000fe4000f8efcff */
[----:B------:R-:W-:Y:S02]  /*1ae0*/  UIADD3 UR16, UPT, UPT, UR16, 0x1, URZ ;  /* 0x0000000110107890 */ /* 0x000fe4000fffe0ff */
[----:B------:R-:W-:Y:S02]  /*1af0*/  UISETP.NE.AND UP0, UPT, UR8, 0x2, UPT ;  /* 0x000000020800788c */ /* 0x000fe4000bf05270 */
[----:B------:R-:W-:-:S07]  /*1b00*/  UISETP.NE.AND UP2, UPT, UR16, 0x1, UPT ;  /* 0x000000011000788c */ /* 0x000fce000bf45270 */
[----:B------:R-:W-:Y:S05]  /*1b10*/  BRA.U UP0, `(.L_x_29) ;  /* 0x0000000100047547 */ /* 0x000fea000b800000 */
[----:B------:R-:W-:Y:S05]  /*1b20*/  BPT.TRAP 0x1 ;  /* 0x000000040000795c */ /* 0x000fea0000300000 */
.L_x_29:
[----:B------:R-:W-:Y:S04]  /*1b30*/  BSSY.RECONVERGENT B0, `(.L_x_30) ;  /* 0x0000003000007945 */ /* 0x000fe80003800200 */
[----:B------:R-:W-:Y:S05]  /*1b40*/  @!P4 BRA `(.L_x_31) ;  /* 0x000000000004c947 */ /* 0x000fea0003800000 */
[----:B------:R-:W-:Y:S05]  /*1b50*/  BPT.TRAP 0x1 ;  /* 0x000000040000795c */ /* 0x000fea0000300000 */
.L_x_31:
[----:B------:R-:W-:Y:S05]  /*1b60*/  BSYNC.RECONVERGENT B0 ;  /* 0x0000000000007941 */ /* 0x000fea0003800200 */
.L_x_30:
[----:B------:R-:W-:Y:S02]  /*1b70*/  UIADD3 UR23, UPT, UPT, UR17, 0x1, URZ ;  /* 0x0000000111177890 */ /* 0x000fe4000fffe0ff */
[----:B------:R-:W-:Y:S02]  /*1b80*/  UIADD3 UR28, UP1, UPT, UR14, 0x80, URZ ;  /* 0x000000800e1c7890 */ /* 0x000fe4000ff3e0ff */
[----:B------:R-:W-:Y:S02]  /*1b90*/  UISETP.NE.AND UP0, UPT, UR23, 0xb, UPT ;  /* 0x0000000b1700788c */ /* 0x000fe4000bf05270 */
[----:B------:R-:W-:Y:S02]  /*1ba0*/  ULOP3.LUT UR33, UR33, 0xfefffff8, URZ, 0xc0, !UPT ;  /* 0xfefffff821217892 */ /* 0x000fe4000f8ec0ff */
[----:B------:R-:W-:Y:S02]  /*1bb0*/  USEL UR9, URZ, 0x1, UP0 ;  /* 0x00000001ff097887 */ /* 0x000fe40008000000 */
[----:B------:R-:W-:-:S02]  /*1bc0*/  USEL UR23, UR23, URZ, UP0 ;  /* 0x000000ff17177287 */ /* 0x000fc40008000000 */
[----:B------:R-:W-:Y:S02]  /*1bd0*/  UIADD3 UR26, UP0, UPT, UR14, 0x180, URZ ;  /* 0x000001800e1a7890 */ /* 0x000fe4000ff1e0ff */
[----:B------:R-:W-:Y:S01]  /*1be0*/  ULEA UR8, UR23, UR6, 0x3 ;  /* 0x0000000617087291 */ /* 0x000fe2000f8e18ff */
[----:B------:R-:W-:Y:S01]  /*1bf0*/  LOP3.LUT R15, R15, UR9, RZ, 0x3c, !PT ;  /* 0x000000090f0f7c12 */ /* 0x000fe2000f8e3cff */
[----:B------:R-:W-:Y:S02]  /*1c00*/  UIADD3.X UR29, UPT, UPT, URZ, UR15, URZ, UP1, !UPT ;  /* 0x0000000fff1d7290 */ /* 0x000fe40008ffe4ff */
[----:B------:R-:W-:Y:S01]  /*1c10*/  UIADD3.X UR27, UPT, UPT, URZ, UR15, URZ, UP0, !UPT ;  /* 0x0000000fff1b7290 */ /* 0x000fe200087fe4ff */
[----:B-1----:R-:W-:Y:S01]  /*1c20*/  SHF.L.U32 R2, R15, 0x1f, RZ ;  /* 0x0000001f0f027819 */ /* 0x002fe200000006ff */
[----:B------:R-:W-:Y:S01]  /*1c30*/  UMOV UR18, 0x0 ;  /* 0x0000000000127882 */ /* 0x000fe20000000000 */
[----:B------:R-:W-:Y:S01]  /*1c40*/  UMOV UR19, 0x10000000 ;  /* 0x1000000000137882 */ /* 0x000fe20000000000 */
[----:B------:R-:W-:Y:S01]  /*1c50*/  UMOV UR10, UR34 ;  /* 0x00000022000a7c82 */ /* 0x000fe20008000000 */
[----:B------:R4:W1:Y:S01]  /*1c60*/  SYNCS.PHASECHK.TRANS64.TRYWAIT P0, [UR8+0x58], R2 ;  /* 0x00005802ff0075a7 */ /* 0x0008620008001108 */
[----:B------:R-:W-:Y:S01]  /*1c70*/  ULEA UR8, UR17, UR6, 0xd ;  /* 0x0000000611087291 */ /* 0x000fe2000f8e68ff */
[----:B------:R-:W-:Y:S01]  /*1c80*/  UMOV UR12, UR36 ;  /* 0x00000024000c7c82 */ /* 0x000fe20008000000 */
[----:B------:R-:W-:-:S02]  /*1c90*/  UMOV UR9, UR33 ;  /* 0x0000002100097c82 */ /* 0x000fc40008000000 */
[----:B------:R-:W-:Y:S02]  /*1ca0*/  UIADD3 UR32, UPT, UPT, UR8, 0xc400, URZ ;  /* 0x0000c40008207890 */ /* 0x000fe4000fffe0ff */
[----:B------:R-:W-:Y:S01]  /*1cb0*/  UIADD3 UR8, UPT, UPT, UR8, 0x22400, URZ ;  /* 0x0002240008087890 */ /* 0x000fe2000fffe0ff */
[----:B------:R-:W-:Y:S01]  /*1cc0*/  UMOV UR25, UR13 ;  /* 0x0000000d00197c82 */ /* 0x000fe20008000000 */
[----:B------:R-:W-:-:S05]  /*1cd0*/  UMOV UR17, UR23 ;  /* 0x0000001700117c82 */ /* 0x000fca0008000000 */
[----:B------:R2:W-:Y:S02]  /*1ce0*/  UTMALDG.3D.2CTA [UR32], [UR28], desc[UR18] ;  /* 0x000012201c0075b4 */ /* 0x0005e40008211000 */
[----:B------:R4:W-:Y:S01]  /*1cf0*/  UTMALDG.3D.2CTA [UR8], [UR26], desc[UR18] ;  /* 0x000012081a0075b4 */ /* 0x0009e20008211000 */
[----:B--2---:R-:W-:Y:S01]  /*1d00*/  UIADD3 UR34, UPT, UPT, UR34, 0x40, URZ ;  /* 0x0000004022227890 */ /* 0x004fe2000fffe0ff */
[----:B------:R-:W-:Y:S11]  /*1d10*/  BRA.U UP2, `(.L_x_32) ;  /* 0xfffffffd02507547 */ /* 0x000ff6000b83ffff */
.L_x_26:
[----:B----4-:R-:W-:Y:S01]  /*1d20*/  ULEA UR8, UR23, UR6, 0x3 ;  /* 0x0000000617087291 */ /* 0x010fe2000f8e18ff */
[----:B-1----:R-:W-:Y:S01]  /*1d30*/  SHF.L.U32 R2, R15, 0x1f, RZ ;  /* 0x0000001f0f027819 */ /* 0x002fe200000006ff */
[----:B------:R-:W-:Y:S01]  /*1d40*/  @!P1 SYNCS.ARRIVE.TRANS64.A1T0 RZ, [UR6+0xf8], RZ ;  /* 0x0000f8ffffff99a7 */ /* 0x000fe20008100006 */
[----:B------:R-:W-:-:S06]  /*1d50*/  UISETP.GT.AND UP0, UPT, UR7, UR5, UPT ;  /* 0x000000050700728c */ /* 0x000fcc000bf04270 */
[----:B--2---:R1:W2:Y:S03]  /*1d60*/  SYNCS.PHASECHK.TRANS64.TRYWAIT P0, [UR8+0x58], R2 ;  /* 0x00005802ff0075a7 */ /* 0x0042a60008001108 */
[----:B------:R-:W-:Y:S05]  /*1d70*/  BRA.U !UP0, `(.L_x_33) ;  /* 0x0000000108bc7547 */ /* 0x000fea000b800000 */
[----:B------:R-:W-:Y:S01]  /*1d80*/  UIADD3 UR26, UPT, UPT, UR24, UR25, URZ ;  /* 0x00000019181a7290 */ /* 0x000fe2000fffe0ff */
[----:B------:R-:W-:-:S11]  /*1d90*/  UMOV UR27, UR23 ;  /* 0x00000017001b7c82 */ /* 0x000fd60008000000 */
.L_x_39:
[----:B------:R-:W-:Y:S01]  /*1da0*/  ULEA UR17, UR27, UR6, 0x3 ;  /* 0x000000061b117291 */ /* 0x000fe2000f8e18ff */
[----:B--2---:R-:W-:Y:S01]  /*1db0*/  @P5 MOV R3, 0x8000 ;  /* 0x0000800000035802 */ /* 0x004fe20000000f00 */
[----:B-12---:R-:W-:Y:S10]  /*1dc0*/  @P0 BRA `(.L_x_34) ;  /* 0x00000000000c0947 */ /* 0x006ff40003800000 */
[----:B------:R-:W-:-:S04]  /*1dd0*/  SHF.L.U32 R5, R15, 0x1f, RZ ;  /* 0x0000001f0f057819 */ /* 0x000fc800000006ff */
[----:B------:R-:W2:Y:S02]  /*1de0*/  SYNCS.PHASECHK.TRANS64.TRYWAIT P0, [UR17+0x58], R5 ;  /* 0x00005805ff0075a7 */ /* 0x000ea40008001111 */
[----:B--2---:R-:W-:Y:S05]  /*1df0*/  @!P0 BRA `(.L_x_35) ;  /* 0x0000009c00848947 */ /* 0x004fea0003800000 */
.L_x_34:
[----:B------:R2:W-:Y:S01]  /*1e00*/  @P5 SYNCS.ARRIVE.TRANS64 RZ, [UR17], R3 ;  /* 0x00000003ffff59a7 */ /* 0x0005e20008000011 */
[----:B------:R-:W-:-:S04]  /*1e10*/  ULOP3.LUT UR8, UR22, 0x2, URZ, 0xfc, !UPT ;  /* 0x0000000216087892 */ /* 0x000fc8000f8efcff */
[----:B------:R-:W-:-:S09]  /*1e20*/  UISETP.NE.AND UP0, UPT, UR8, 0x2, UPT ;  /* 0x000000020800788c */ /* 0x000fd2000bf05270 */
[----:B------:R-:W-:Y:S05]  /*1e30*/  BRA.U UP0, `(.L_x_36) ;  /* 0x0000000100047547 */ /* 0x000fea000b800000 */
[----:B------:R-:W-:Y:S05]  /*1e40*/  BPT.TRAP 0x1 ;  /* 0x000000040000795c */ /* 0x000fea0000300000 */
.L_x_36:
[----:B------:R-:W-:Y:S04]  /*1e50*/  BSSY.RECONVERGENT B0, `(.L_x_37) ;  /* 0x0000003000007945 */ /* 0x000fe80003800200 */
[----:B------:R-:W-:Y:S05]  /*1e60*/  @!P4 BRA `(.L_x_38) ;  /* 0x000000000004c947 */ /* 0x000fea0003800000 */
[----:B------:R-:W-:Y:S05]  /*1e70*/  BPT.TRAP 0x1 ;  /* 0x000000040000795c */ /* 0x000fea0000300000 */
.L_x_38:
[----:B------:R-:W-:Y:S05]  /*1e80*/  BSYNC.RECONVERGENT B0 ;  /* 0x0000000000007941 */ /* 0x000fea0003800200 */
.L_x_37:
[----:B------:R-:W-:Y:S02]  /*1e90*/  UIADD3 UR23, UPT, UPT, UR27, 0x1, URZ ;  /* 0x000000011b177890 */ /* 0x000fe4000fffe0ff */
[----:B------:R-:W-:Y:S02]  /*1ea0*/  UIADD3 UR32, UP1, UPT, UR14, 0x80, URZ ;  /* 0x000000800e207890 */ /* 0x000fe4000ff3e0ff */
[----:B------:R-:W-:Y:S02]  /*1eb0*/  UISETP.NE.AND UP0, UPT, UR23, 0xb, UPT ;  /* 0x0000000b1700788c */ /* 0x000fe4000bf05270 */
[----:B------:R-:W-:Y:S02]  /*1ec0*/  USHF.L.U32 UR18, UR25, 0x6, URZ ;  /* 0x0000000619127899 */ /* 0x000fe400080006ff */
[----:B------:R-:W-:Y:S02]  /*1ed0*/  USEL UR9, URZ, 0x1, UP0 ;  /* 0x00000001ff097887 */ /* 0x000fe40008000000 */
[----:B------:R-:W-:-:S02]  /*1ee0*/  USEL UR23, UR23, URZ, UP0 ;  /* 0x000000ff17177287 */ /* 0x000fc40008000000 */
[----:B------:R-:W-:Y:S02]  /*1ef0*/  UIADD3 UR30, UP0, UPT, UR14, 0x180, URZ ;  /* 0x000001800e1e7890 */ /* 0x000fe4000ff1e0ff */
[----:B------:R-:W-:Y:S01]  /*1f00*/  ULEA UR8, UR23, UR6, 0x3 ;  /* 0x0000000617087291 */ /* 0x000fe2000f8e18ff */
[----:B------:R-:W-:Y:S01]  /*1f10*/  LOP3.LUT R15, R15, UR9, RZ, 0x3c, !PT ;  /* 0x000000090f0f7c12 */ /* 0x000fe2000f8e3cff */
[----:B------:R-:W-:Y:S02]  /*1f20*/  ULOP3.LUT UR17, UR17, 0xfefffff8, URZ, 0xc0, !UPT ;  /* 0xfefffff811117892 */ /* 0x000fe4000f8ec0ff */
[----:B------:R-:W-:Y:S01]  /*1f30*/  UIADD3.X UR33, UPT, UPT, URZ, UR15, URZ, UP1, !UPT ;  /* 0x0000000fff217290 */ /* 0x000fe20008ffe4ff */
[----:B-1----:R-:W-:Y:S01]  /*1f40*/  SHF.L.U32 R2, R15, 0x1f, RZ ;  /* 0x0000001f0f027819 */ /* 0x002fe200000006ff */
[----:B------:R-:W-:Y:S01]  /*1f50*/  UIADD3.X UR31, UPT, UPT, URZ, UR15, URZ, UP0, !UPT ;  /* 0x0000000fff1f7290 */ /* 0x000fe200087fe4ff */
[----:B------:R-:W-:Y:S02]  /*1f60*/  UMOV UR28, 0x0 ;  /* 0x00000000001c7882 */ /* 0x000fe40000000000 */
[----:B------:R4:W1:Y:S01]  /*1f70*/  SYNCS.PHASECHK.TRANS64.TRYWAIT P0, [UR8+0x58], R2 ;  /* 0x00005802ff0075a7 */ /* 0x0008620008001108 */
[----:B------:R-:W-:Y:S01]  /*1f80*/  ULEA UR8, UR27, UR6, 0xd ;  /* 0x000000061b087291 */ /* 0x000fe2000f8e68ff */
[----:B------:R-:W-:Y:S01]  /*1f90*/  UMOV UR29, 0x10000000 ;  /* 0x10000000001d7882 */ /* 0x000fe20000000000 */
[----:B------:R-:W-:-:S02]  /*1fa0*/  UMOV UR19, UR35 ;  /* 0x0000002300137c82 */ /* 0x000fc40008000000 */
[----:B------:R-:W-:Y:S02]  /*1fb0*/  UIADD3 UR16, UPT, UPT, UR8, 0xc400, URZ ;  /* 0x0000c40008107890 */ /* 0x000fe4000fffe0ff */
[----:B------:R-:W-:Y:S01]  /*1fc0*/  UIADD3 UR8, UPT, UPT, UR8, 0x22400, URZ ;  /* 0x0002240008087890 */ /* 0x000fe2000fffe0ff */
[----:B------:R-:W-:Y:S01]  /*1fd0*/  UMOV UR20, UR36 ;  /* 0x0000002400147c82 */ /* 0x000fe20008000000 */
[----:B------:R-:W-:Y:S01]  /*1fe0*/  UMOV UR12, UR36 ;  /* 0x00000024000c7c82 */ /* 0x000fe20008000000 */
[----:B------:R-:W-:Y:S01]  /*1ff0*/  UMOV UR9, UR17 ;  /* 0x0000001100097c82 */ /* 0x000fe20008000000 */
[----:B------:R-:W-:Y:S01]  /*2000*/  UMOV UR10, UR18 ;  /* 0x00000012000a7c82 */ /* 0x000fe20008000000 */
[----:B------:R-:W-:Y:S02]  /*2010*/  UIADD3 UR25, UPT, UPT, UR25, 0x1, URZ ;  /* 0x0000000119197890 */ /* 0x000fe4000fffe0ff */
[----:B------:R4:W-:Y:S01]  /*2020*/  UTMALDG.3D.2CTA [UR16], [UR32], desc[UR28] ;  /* 0x00001c10200075b4 */ /* 0x0009e20008211000 */
[----:B------:R-:W-:Y:S01]  /*2030*/  UMOV UR27, UR23 ;  /* 0x00000017001b7c82 */ /* 0x000fe20008000000 */
[----:B------:R-:W-:Y:S01]  /*2040*/  UISETP.NE.AND UP0, UPT, UR25, UR26, UPT ;  /* 0x0000001a1900728c */ /* 0x000fe2000bf05270 */
[----:B------:R4:W-:Y:S08]  /*2050*/  UTMALDG.3D.2CTA [UR8], [UR30], desc[UR28] ;  /* 0x00001c081e0075b4 */ /* 0x0009f00008211000 */
[----:B----4-:R-:W-:Y:S05]  /*2060*/  BRA.U UP0, `(.L_x_39) ;  /* 0xfffffffd004c7547 */ /* 0x010fea000b83ffff */
.L_x_33:
[C---:B-1----:R-:W-:Y:S01]  /*2070*/  LEA R2, R14.reuse, UR6, 0x3 ;  /* 0x000000060e027c11 */ /* 0x042fe2000f8e18ff */
[----:B------:R-:W-:Y:S01]  /*2080*/  NOP ;  /* 0x0000000000007918 */ /* 0x000fe20000000000 */
[----:B--2---:R-:W-:Y:S02]  /*2090*/  SHF.L.U32 R3, R13, 0x1f, RZ ;  /* 0x0000001f0d037819 */ /* 0x004fe400000006ff */
[----:B------:R-:W-:Y:S02]  /*20a0*/  LEA R4, R14, UR6, 0x4 ;  /* 0x000000060e047c11 */ /* 0x000fe4000f8e20ff */
[----:B------:R-:W1:Y:S02]  /*20b0*/  SYNCS.PHASECHK.TRANS64.TRYWAIT P0, [R2+URZ+0x100], R3 ;  /* 0x00010003020075a7 */ /* 0x000e6400080011ff */
[----:B-1----:R-:W-:Y:S05]  /*20c0*/  @!P0 BRA `(.L_x_40) ;  /* 0x0000009800e88947 */ /* 0x002fea0003800000 */
.L_x_155:
[----:B------:R-:W2:Y:S01]  /*20d0*/  LDS.128 R4, [R4+0x170] ;  /* 0x0001700004047984 */ /* 0x000ea20000000c00 */
[----:B------:R-:W-:Y:S01]  /*20e0*/  ISETP.GE.AND P0, PT, R72, 0x1, PT ;  /* 0x000000014800780c */ /* 0x000fe20003f06270 */
[----:B-1----:R-:W-:Y:S01]  /*20f0*/  VIADD R2, R2, 0x110 ;  /* 0x0000011002027836 */ /* 0x002fe20000000000 */
[----:B------:R-:W-:Y:S01]  /*2100*/  @!PT LDS RZ, [RZ] ;  /* 0x00000000fffff984 */ /* 0x000fe20000000800 */
[----:B------:R-:W-:Y:S01]  /*2110*/  @!PT LDS RZ, [RZ] ;  /* 0x00000000fffff984 */ /* 0x000fe20000000800 */
[----:B------:R-:W-:Y:S01]  /*2120*/  @!PT LDS RZ, [RZ] ;  /* 0x00000000fffff984 */ /* 0x000fe20000000800 */
[----:B------:R-:W-:Y:S01]  /*2130*/  @!PT LDS RZ, [RZ] ;  /* 0x00000000fffff984 */ /* 0x000fe20000000800 */
[----:B------:R1:W-:Y:S06]  /*2140*/  MEMBAR.ALL.CTA ;  /* 0x0000000000007992 */ /* 0x0003ec0000008000 */
[----:B-1----:R-:W1:Y:S01]  /*2150*/  FENCE.VIEW.ASYNC.S ;  /* 0x00000000000073c6 */ /* 0x002e620000000000 */
[----:B------:R-:W-:-:S04]  /*2160*/  PRMT R2, RZ, 0x654, R2 ;  /* 0x00000654ff027816 */ /* 0x000fc80000000002 */
[----:B-1----:R1:W-:Y:S01]  /*2170*/  SYNCS.ARRIVE.TRANS64.RED.A1T0 RZ, [R2+URZ], RZ ;  /* 0x000000ff02ff79a7 */ /* 0x0023e200081004ff */
[----:B--2---:R-:W-:-:S13]  /*2180*/  LOP3.LUT P2, RZ, R6, 0x1, RZ, 0xc0, !PT ;  /* 0x0000000106ff7812 */ /* 0x004fda000784c0ff */
[----:B------:R-:W-:Y:S01]  /*2190*/  @P2 SHF.R.U32.HI R3, RZ, 0x10, R5 ;  /* 0x00000010ff032819 */ /* 0x000fe20000011605 */
[----:B------:R-:W-:Y:S01]  /*21a0*/  VOTEU.ANY UP0, P2 ;  /* 0x0000000000ff7886 */ /* 0x000fe20001000100 */
[----:B------:R-:W-:Y:S02]  /*21b0*/  @P2 MOV R11, R4 ;  /* 0x00000004000b2202 */ /* 0x000fe40000000f00 */
[----:B------:R-:W-:Y:S02]  /*21c0*/  @P2 R2UR.BROADCAST UR8, R3 ;  /* 0x00000000030822ca */ /* 0x000fe400008e0000 */
[----:B------:R-:W-:-:S11]  /*21d0*/  @P2 LOP3.LUT R8, R5, 0xffff, RZ, 0xc0, !PT ;  /* 0x0000ffff05082812 */ /* 0x000fd600078ec0ff */
[----:B------:R-:W-:Y:S01]  /*21e0*/  @UP0 UMOV UR36, UR8 ;  /* 0x0000000800240c82 */ /* 0x000fe20008000000 */
[----:B-1----:R-:W-:Y:S05]  /*21f0*/  @!P0 BRA `(.L_x_41) ;  /* 0x0000000000b88947 */ /* 0x002fea0003800000 */
[----:B------:R-:W3:Y:S01]  /*2200*/  LDC.64 R4, c[0x0][0xb18] ;  /* 0x0002c600ff047b82 */ /* 0x000ee20000000a00 */
[----:B------:R-:W-:-:S07]  /*2210*/  ISETP.NE.AND P3, PT, R72, 0x1, PT ;  /* 0x000000014800780c */ /* 0x000fce0003f65270 */
[----:B------:R-:W1:Y:S08]  /*2220*/  LDC.64 R6, c[0x0][0xb10] ;  /* 0x0002c400ff067b82 */ /* 0x000e700000000a00 */
[----:B------:R-:W2:Y:S08]  /*2230*/  LDC R17, c[0x0][0xb20] ;  /* 0x0002c800ff117b82 */ /* 0x000eb00000000800 */
[----:B------:R-:W4:Y:S01]  /*2240*/  LDC R18, c[0x0][0xb0c] ;  /* 0x0002c300ff127b82 */ /* 0x000f220000000800 */
[----:B---3--:R-:W-:Y:S01]  /*2250*/  IMAD.HI.U32 R22, R0, R5, RZ ;  /* 0x0000000500167227 */ /* 0x008fe200078e00ff */
[----:B------:R-:W-:-:S06]  /*2260*/  ISETP.NE.AND P0, PT, R4, 0x1, PT ;  /* 0x000000010400780c */ /* 0x000fcc0003f05270 */
[----:B------:R-:W3:Y:S01]  /*2270*/  LDC.64 R2, c[0x0][0xb28] ;  /* 0x0002ca00ff027b82 */ /* 0x000ee20000000a00 */
[----:B-1----:R-:W-:-:S04]  /*2280*/  IMAD.HI.U32 R20, R9, R6, RZ ;  /* 0x0000000609147227 */ /* 0x002fc800078e00ff */
[----:B------:R-:W-:Y:S01]  /*2290*/  IMAD.HI.U32 R24, R11, R6, RZ ;  /* 0x000000060b187227 */ /* 0x000fe200078e00ff */
[----:B------:R-:W-:Y:S02]  /*22a0*/  SHF.R.U32.HI R20, RZ, R7, R20 ;  /* 0x00000007ff147219 */ /* 0x000fe40000011614 */
[----:B--2---:R-:W-:Y:S01]  /*22b0*/  SHF.R.U32.HI R19, RZ, R17, R22 ;  /* 0x00000011ff137219 */ /* 0x004fe20000011616 */
[----:B------:R-:W-:Y:S01]  /*22c0*/  IMAD.HI.U32 R22, R8, R5, RZ ;  /* 0x0000000508167227 */ /* 0x000fe200078e00ff */
[----:B------:R-:W-:Y:S02]  /*22d0*/  SHF.R.U32.HI R24, RZ, R7, R24 ;  /* 0x00000007ff187219 */ /* 0x000fe40000011618 */
[----:B------:R-:W-:Y:S02]  /*22e0*/  SEL R19, R0, R19, !P0 ;  /* 0x0000001300137207 */ /* 0x000fe40004000000 */
[----:B------:R-:W-:Y:S02]  /*22f0*/  SHF.R.U32.HI R17, RZ, R17, R22 ;  /* 0x00000011ff117219 */ /* 0x000fe40000011616 */
[----:B----4-:R-:W-:-:S02]  /*2300*/  ISETP.NE.AND P1, PT, R18, 0x1, PT ;  /* 0x000000011200780c */ /* 0x010fc40003f25270 */
[----:B------:R-:W-:Y:S02]  /*2310*/  SEL R17, R8, R17, !P0 ;  /* 0x0000001108117207 */ /* 0x000fe40004000000 */
[----:B------:R-:W-:Y:S02]  /*2320*/  SEL R21, R9, R20, !P1 ;  /* 0x0000001409157207 */ /* 0x000fe40004800000 */
[----:B------:R-:W-:Y:S01]  /*2330*/  SEL R5, R11, R24, !P1 ;  /* 0x000000180b057207 */ /* 0x000fe20004800000 */
[----:B---3--:R-:W-:Y:S01]  /*2340*/  IMAD.HI.U32 R20, R19, R2, RZ ;  /* 0x0000000213147227 */ /* 0x008fe200078e00ff */
[----:B------:R-:W-:-:S03]  /*2350*/  IADD3 R7, PT, PT, -R17, RZ, RZ ;  /* 0x000000ff11077210 */ /* 0x000fc60007ffe1ff */
        /* <DEDUP_REMOVED lines=11> */
[----:B------:R-:W-:-:S04]  /*2410*/  @!P0 IMAD.HI.U32 R20, R5, R2, RZ ;  /* 0x0000000205148227 */ /* 0x000fc800078e00ff */
[----:B------:R-:W-:Y:S01]  /*2420*/  IMAD.MOV R2, RZ, RZ, -R6 ;  /* 0x000000ffff027224 */ /* 0x000fe200078e0a06 */
[----:B------:R-:W-:-:S03]  /*2430*/  @!P0 SHF.R.U32.HI R20, RZ, R3, R20 ;  /* 0x00000003ff148219 */ /* 0x000fc60000011614 */
[----:B------:R-:W-:Y:S01]  /*2440*/  IMAD R2, R72, R2, R17 ;  /* 0x0000000248027224 */ /* 0x000fe200078e0211 */
        /* <DEDUP_REMOVED lines=9> */
.L_x_41:
[----:B------:R-:W1:Y:S02]  /*24e0*/  LDCU UR8, c[0x0][0xb30] ;  /* 0x00016600ff0877ac */ /* 0x000e640008000800 */
[----:B-1----:R-:W-:-:S09]  /*24f0*/  UISETP.NE.AND UP0, UPT, UR8, 0x1, UPT ;  /* 0x000000010800788c */ /* 0x002fd2000bf05270 */
[----:B------:R-:W-:Y:S05]  /*2500*/  BRA.U UP0, `(.L_x_42) ;  /* 0x0000000100407547 */ /* 0x000fea000b800000 */
[----:B------:R-:W1:Y:S08]  /*2510*/  LDC.64 R4, c[0x0][0xb10] ;  /* 0x0002c400ff047b82 */ /* 0x000e700000000a00 */
[----:B------:R-:W2:Y:S08]  /*2520*/  LDC.64 R2, c[0x0][0xb18] ;  /* 0x0002c600ff027b82 */ /* 0x000eb00000000a00 */
[----:B------:R-:W4:Y:S08]  /*2530*/  LDC R6, c[0x0][0xb20] ;  /* 0x0002c800ff067b82 */ /* 0x000f300000000800 */
[----:B------:R-:W3:Y:S01]  /*2540*/  LDC R18, c[0x0][0xb0c] ;  /* 0x0002c300ff127b82 */ /* 0x000ee20000000800 */
[----:B-1----:R-:W-:-:S05]  /*2550*/  IMAD.HI.U32 R4, R11, R4, RZ ;  /* 0x000000040b047227 */ /* 0x002fca00078e00ff */
[----:B------:R-:W-:Y:S01]  /*2560*/  SHF.R.U32.HI R4, RZ, R5, R4 ;  /* 0x00000005ff047219 */ /* 0x000fe20000011604 */
[----:B--2---:R-:W-:Y:S01]  /*2570*/  IMAD.HI.U32 R3, R8, R3, RZ ;  /* 0x0000000308037227 */ /* 0x004fe200078e00ff */
[----:B------:R-:W-:-:S04]  /*2580*/  ISETP.NE.AND P0, PT, R2, 0x1, PT ;  /* 0x000000010200780c */ /* 0x000fc80003f05270 */
[----:B----4-:R-:W-:-:S04]  /*2590*/  SHF.R.U32.HI R3, RZ, R6, R3 ;  /* 0x00000006ff037219 */ /* 0x010fc80000011603 */
[----:B------:R-:W-:Y:S02]  /*25a0*/  SEL R3, R8, R3, !P0 ;  /* 0x0000000308037207 */ /* 0x000fe40004000000 */
[----:B---3--:R-:W-:-:S04]  /*25b0*/  ISETP.NE.AND P1, PT, R18, 0x1, PT ;  /* 0x000000011200780c */ /* 0x008fc80003f25270 */
[----:B------:R-:W-:-:S05]  /*25c0*/  SEL R4, R11, R4, !P1 ;  /* 0x000000040b047207 */ /* 0x000fca0004800000 */
[----:B------:R-:W-:Y:S02]  /*25d0*/  IMAD.IADD R5, R3, 0x1, -R4 ;  /* 0x0000000103057824 */ /* 0x000fe400078e0a04 */
[----:B------:R-:W-:Y:S02]  /*25e0*/  IMAD.IADD R3, R4, 0x1, -R3 ;  /* 0x0000000104037824 */ /* 0x000fe400078e0a03 */
[----:B------:R-:W-:Y:S02]  /*25f0*/  IMAD R11, R5, R18, R11 ;  /* 0x00000012050b7224 */ /* 0x000fe400078e020b */
[----:B------:R-:W-:-:S07]  /*2600*/  IMAD R8, R3, R2, R8 ;  /* 0x0000000203087224 */ /* 0x000fce00078e0208 */
.L_x_42:
[----:B------:R-:W-:Y:S01]  /*2610*/  VIADD R14, R14, 0x1 ;  /* 0x000000010e0e7836 */ /* 0x000fe20000000000 */
[----:B------:R-:W-:Y:S01]  /*2620*/  PLOP3.LUT P1, PT, PT, PT, PT, 0x80, 0x8 ;  /* 0x000000000008781c */ /* 0x000fe20003f2f070 */
[----:B------:R-:W-:Y:S02]  /*2630*/  IMAD.IADD R21, R11, 0x1, R170 ;  /* 0x000000010b157824 */ /* 0x000fe400078e02aa */
[----:B------:R-:W-:Y:S01]  /*2640*/  IMAD.IADD R20, R8, 0x1, R147 ;  /* 0x0000000108147824 */ /* 0x000fe200078e0293 */
[----:B------:R-:W-:-:S04]  /*2650*/  ISETP.NE.AND P0, PT, R14, 0x2, PT ;  /* 0x000000020e00780c */ /* 0x000fc80003f05270 */
[----:B------:R-:W-:Y:S02]  /*2660*/  SEL R2, RZ, 0x1, P0 ;  /* 0x00000001ff027807 */ /* 0x000fe40000000000 */
[----:B------:R-:W-:Y:S02]  /*2670*/  SEL R14, R14, RZ, P0 ;  /* 0x000000ff0e0e7207 */ /* 0x000fe40000000000 */
[----:B------:R-:W-:Y:S01]  /*2680*/  LOP3.LUT R13, R13, R2, RZ, 0x3c, !PT ;  /* 0x000000020d0d7212 */ /* 0x000fe200078e3cff */
[----:B------:R-:W-:Y:S06]  /*2690*/  @P2 BRA `(.L_x_43) ;  /* 0xfffffff000642947 */ /* 0x000fec000383ffff */
[----:B------:R-:W-:Y:S01]  /*26a0*/  UIADD3 UR6, UPT, UPT, UR6, 0x58, URZ ;  /* 0x0000005806067890 */ /* 0x000fe2000fffe0ff */
[----:B------:R-:W-:-:S03]  /*26b0*/  SHF.L.U32 R3, R15, 0x1f, RZ ;  /* 0x0000001f0f037819 */ /* 0x000fc600000006ff */
[----:B------:R-:W-:-:S09]  /*26c0*/  ULEA UR4, UR23, UR6, 0x3 ;  /* 0x0000000617047291 */ /* 0x000fd2000f8e18ff */
[----:B------:R-:W1:Y:S02]  /*26d0*/  SYNCS.PHASECHK.TRANS64.TRYWAIT P0, [UR4], R3 ;  /* 0x00000003ff0075a7 */ /* 0x000e640008001104 */
[----:B-1----:R-:W-:Y:S05]  /*26e0*/  @!P0 BRA `(.L_x_44) ;  /* 0x0000009400748947 */ /* 0x002fea0003800000 */
.L_x_157:
[----:B------:R-:W-:-:S04]  /*26f0*/  UIADD3 UR5, UPT, UPT, UR23, 0x1, URZ ;  /* 0x0000000117057890 */ /* 0x000fc8000fffe0ff */
[----:B------:R-:W-:-:S04]  /*2700*/  UISETP.NE.AND UP0, UPT, UR5, 0xb, UPT ;  /* 0x0000000b0500788c */ /* 0x000fc8000bf05270 */
[----:B------:R-:W-:Y:S02]  /*2710*/  USEL UR7, URZ, 0x1, UP0 ;  /* 0x00000001ff077887 */ /* 0x000fe40008000000 */
[----:B------:R-:W-:-:S04]  /*2720*/  USEL UR5, UR5, URZ, UP0 ;  /* 0x000000ff05057287 */ /* 0x000fc80008000000 */
[----:B------:R-:W-:Y:S01]  /*2730*/  ULEA UR4, UR5, UR6, 0x3 ;  /* 0x0000000605047291 */ /* 0x000fe2000f8e18ff */
[----:B------:R-:W-:-:S04]  /*2740*/  LOP3.LUT R2, R15, UR7, RZ, 0x3c, !PT ;  /* 0x000000070f027c12 */ /* 0x000fc8000f8e3cff */
[----:B-1----:R-:W-:-:S04]  /*2750*/  SHF.L.U32 R3, R2, 0x1f, RZ ;  /* 0x0000001f02037819 */ /* 0x002fc800000006ff */
[----:B------:R-:W1:Y:S02]  /*2760*/  SYNCS.PHASECHK.TRANS64.TRYWAIT P0, [UR4], R3 ;  /* 0x00000003ff0075a7 */ /* 0x000e640008001104 */
[----:B-1----:R-:W-:Y:S05]  /*2770*/  @!P0 BRA `(.L_x_45) ;  /* 0x0000009400688947 */ /* 0x002fea0003800000 */
.L_x_159:
        /* <DEDUP_REMOVED lines=9> */
.L_x_161:
        /* <DEDUP_REMOVED lines=9> */
.L_x_163:
        /* <DEDUP_REMOVED lines=9> */
.L_x_165:
        /* <DEDUP_REMOVED lines=9> */
.L_x_167:
        /* <DEDUP_REMOVED lines=9> */
.L_x_169:
        /* <DEDUP_REMOVED lines=9> */
.L_x_171:
        /* <DEDUP_REMOVED lines=9> */
.L_x_173:
        /* <DEDUP_REMOVED lines=9> */
.L_x_175:
[----:B------:R-:W-:-:S04]  /*2c00*/  UIADD3 UR5, UPT, UPT, UR5, 0x1, URZ ;  /* 0x0000000105057890 */ /* 0x000fc8000fffe0ff */
[----:B------:R-:W-:-:S04]  /*2c10*/  UISETP.NE.AND UP0, UPT, UR5, 0xb, UPT ;  /* 0x0000000b0500788c */ /* 0x000fc8000bf05270 */
[----:B------:R-:W-:Y:S02]  /*2c20*/  USEL UR4, URZ, 0x1, UP0 ;  /* 0x00000001ff047887 */ /* 0x000fe40008000000 */
[----:B------:R-:W-:-:S04]  /*2c30*/  USEL UR5, UR5, URZ, UP0 ;  /* 0x000000ff05057287 */ /* 0x000fc80008000000 */
[----:B------:R-:W-:Y:S01]  /*2c40*/  ULEA UR5, UR5, UR6, 0x3 ;  /* 0x0000000605057291 */ /* 0x000fe2000f8e18ff */
[----:B-1----:R-:W-:-:S04]  /*2c50*/  LOP3.LUT R3, R2, UR4, RZ, 0x3c, !PT ;  /* 0x0000000402037c12 */ /* 0x002fc8000f8e3cff */
[----:B------:R-:W-:Y:S01]  /*2c60*/  SHF.L.U32 R3, R3, 0x1f, RZ ;  /* 0x0000001f03037819 */ /* 0x000fe200000006ff */
[----:B---3--:R-:W-:-:S07]  /*2c70*/  IMAD.U32 R0, RZ, RZ, UR5 ;  /* 0x00000005ff007e24 */ /* 0x008fce000f8e00ff */
.L_x_54:
[----:B-1----:R1:W2:Y:S02]  /*2c80*/  SYNCS.PHASECHK.TRANS64.TRYWAIT P0, [R0+URZ], R3 ;  /* 0x00000003000075a7 */ /* 0x0022a400080011ff */
[----:B--2---:R-:W-:Y:S05]  /*2c90*/  @!P0 NANOSLEEP.SYNCS 0x989680 ;  /* 0x009896800000895d */ /* 0x004fea0003900000 */
[----:B------:R-:W2:Y:S02]  /*2ca0*/  @!P0 SYNCS.PHASECHK.TRANS64 P0, [R0+URZ], R3 ;  /* 0x00000003000085a7 */ /* 0x000ea400080010ff */
[----:B--2---:R-:W-:Y:S05]  /*2cb0*/  @P0 EXIT ;  /* 0x000000000000094d */ /* 0x004fea0003800000 */
[----:B------:R-:W-:Y:S05]  /*2cc0*/  BRA `(.L_x_54) ;  /* 0xfffffffc00ec7947 */ /* 0x000fea000383ffff */
.L_x_23:
[----:B------:R-:W-:-:S04]  /*2cd0*/  UISETP.NE.AND UP1, UPT, UR37, URZ, UPT ;  /* 0x000000ff2500728c */ /* 0x000fc8000bf25270 */
[----:B------:R-:W-:-:S09]  /*2ce0*/  UISETP.NE.OR UP1, UPT, UR10, 0x1, UP1 ;  /* 0x000000010a00788c */ /* 0x000fd20008f25670 */
[----:B------:R-:W-:Y:S05]  /*2cf0*/  BRA.U UP1, `(.L_x_55) ;  /* 0x00000005014c7547 */ /* 0x000fea000b800000 */
[----:B------:R-:W-:Y:S01]  /*2d00*/  HFMA2 R11, -RZ, RZ, 0, 0 ;  /* 0x00000000ff0b7431 */ /* 0x000fe200000001ff */
[----:B------:R-:W-:Y:S01]  /*2d10*/  ISETP.GE.U32.AND P2, PT, R10, 0x2, PT ;  /* 0x000000020a00780c */ /* 0x000fe20003f46070 */
[----:B------:R-:W-:Y:S01]  /*2d20*/  IMAD.MOV.U32 R12, RZ, RZ, 0x1 ;  /* 0x00000001ff0c7424 */ /* 0x000fe200078e00ff */
[----:B------:R-:W-:Y:S01]  /*2d30*/  CS2R R8, SRZ ;  /* 0x0000000000087805 */ /* 0x000fe2000001ff00 */
[----:B------:R-:W-:Y:S01]  /*2d40*/  IMAD.MOV.U32 R3, RZ, RZ, RZ ;  /* 0x000000ffff037224 */ /* 0x000fe200078e00ff */
[----:B------:R-:W-:Y:S01]  /*2d50*/  UMOV UR4, 0x400 ;  /* 0x0000040000047882 */ /* 0x000fe20000000000 */
[----:B------:R-:W-:Y:S01]  /*2d60*/  UMOV UR6, URZ ;  /* 0x000000ff00067c82 */ /* 0x000fe20008000000 */
[----:B------:R-:W-:-:S12]  /*2d70*/  ULEA UR37, UR37, UR4, 0x18 ;  /* 0x0000000425257291 */ /* 0x000fd8000f8ec0ff */
.L_x_59:
[----:B------:R-:W-:Y:S02]  /*2d80*/  LEA R0, R3, UR37, 0x3 ;  /* 0x0000002503007c11 */ /* 0x000fe4000f8e18ff */
[----:B------:R-:W-:-:S03]  /*2d90*/  SHF.L.U32 R5, R8, 0x1f, RZ ;  /* 0x0000001f08057819 */ /* 0x000fc600000006ff */
[----:B------:R-:W-:Y:S01]  /*2da0*/  VIADD R4, R0, 0x150 ;  /* 0x0000015000047836 */ /* 0x000fe20000000000 */
[----:B------:R-:W1:Y:S02]  /*2db0*/  SYNCS.PHASECHK.TRANS64.TRYWAIT P0, [R0+URZ+0x140], R5 ;  /* 0x00014005000075a7 */ /* 0x000e6400080011ff */
[----:B-1----:R-:W-:Y:S05]  /*2dc0*/  @!P0 BRA `(.L_x_56) ;  /* 0x0000009000ac8947 */ /* 0x002fea0003800000 */
.L_x_176:
[----:B------:R-:W-:Y:S01]  /*2dd0*/  ULEA UR5, UR6, UR37, 0x3 ;  /* 0x0000002506057291 */ /* 0x000fe2000f8e18ff */
[----:B------:R-:W-:Y:S01]  /*2de0*/  PRMT R4, RZ, 0x654, R4 ;  /* 0x00000654ff047816 */ /* 0x000fe20000000004 */
[----:B-1----:R-:W-:Y:S01]  /*2df0*/  @!P2 IMAD.MOV.U32 R5, RZ, RZ, 0x10 ;  /* 0x00000010ff05a424 */ /* 0x002fe200078e00ff */
[----:B------:R-:W-:Y:S01]  /*2e00*/  SHF.L.U32 R7, R12, 0x1f, RZ ;  /* 0x0000001f0c077819 */ /* 0x000fe200000006ff */
[----:B------:R-:W-:Y:S01]  /*2e10*/  UIADD3 UR4, UPT, UPT, UR5, 0x100, URZ ;  /* 0x0000010005047890 */ /* 0x000fe2000fffe0ff */
[----:B------:R1:W-:Y:S05]  /*2e20*/  SYNCS.ARRIVE.TRANS64.RED.A1T0 RZ, [R4+URZ], RZ ;  /* 0x000000ff04ff79a7 */ /* 0x0003ea00081004ff */
[----:B------:R-:W-:Y:S01]  /*2e30*/  IMAD.U32 R13, RZ, RZ, UR4 ;  /* 0x00000004ff0d7e24 */ /* 0x000fe2000f8e00ff */
[----:B------:R-:W2:Y:S04]  /*2e40*/  SYNCS.PHASECHK.TRANS64.TRYWAIT P0, [UR5+0x110], R7 ;  /* 0x00011007ff0075a7 */ /* 0x000ea80008001105 */
[----:B------:R-:W-:Y:S01]  /*2e50*/  PRMT R13, R10, 0x654, R13 ;  /* 0x000006540a0d7816 */ /* 0x000fe2000000000d */
[----:B-12---:R-:W-:Y:S06]  /*2e60*/  @!P0 BRA `(.L_x_57) ;  /* 0x0000009000988947 */ /* 0x006fec0003800000 */
.L_x_178:
[----:B------:R-:W-:Y:S01]  /*2e70*/  ULEA UR4, UR6, UR37, 0x4 ;  /* 0x0000002506047291 */ /* 0x000fe2000f8e20ff */
[----:B------:R-:W-:Y:S01]  /*2e80*/  SEL R2, R13, R2, !P2 ;  /* 0x000000020d027207 */ /* 0x000fe20005000000 */
[----:B------:R-:W-:Y:S01]  /*2e90*/  UIADD3 UR5, UPT, UPT, UR5, 0x100, URZ ;  /* 0x0000010005057890 */ /* 0x000fe2000fffe0ff */
[----:B-1----:R-:W-:Y:S01]  /*2ea0*/  LEA R0, R11, UR37, 0x3 ;  /* 0x000000250b007c11 */ /* 0x002fe2000f8e18ff */
[----:B------:R-:W-:Y:S01]  /*2eb0*/  UIADD3 UR4, UPT, UPT, UR4, 0x170, URZ ;  /* 0x0000017004047890 */ /* 0x000fe2000fffe0ff */
[----:B------:R1:W-:Y:S01]  /*2ec0*/  @!P2 SYNCS.ARRIVE.TRANS64.RED RZ, [R2+URZ], R5 ;  /* 0x0000000502ffa9a7 */ /* 0x0003e200080004ff */
[----:B------:R-:W-:Y:S01]  /*2ed0*/  UIADD3 UR6, UPT, UPT, UR6, 0x1, URZ ;  /* 0x0000000106067890 */ /* 0x000fe2000fffe0ff */
[----:B------:R-:W-:-:S03]  /*2ee0*/  VIADD R3, R3, 0x1 ;  /* 0x0000000103037836 */ /* 0x000fc60000000000 */
[----:B------:R-:W-:Y:S02]  /*2ef0*/  UISETP.NE.AND UP0, UPT, UR6, 0x2, UPT ;  /* 0x000000020600788c */ /* 0x000fe4000bf05270 */
[----:B------:R-:W-:Y:S01]  /*2f00*/  ISETP.NE.AND P0, PT, R3, 0x2, PT ;  /* 0x000000020300780c */ /* 0x000fe20003f05270 */
[----:B------:R-:W-:Y:S06]  /*2f10*/  UGETNEXTWORKID.BROADCAST [UR4], [UR5] ;  /* 0x00000000040073ca */ /* 0x000fec0008000100 */
[----:B------:R-:W-:Y:S02]  /*2f20*/  USEL UR4, URZ, 0x1, UP0 ;  /* 0x00000001ff047887 */ /* 0x000fe40008000000 */
[----:B------:R-:W-:-:S04]  /*2f30*/  USEL UR6, UR6, URZ, UP0 ;  /* 0x000000ff06067287 */ /* 0x000fc80008000000 */
[----:B------:R-:W-:Y:S02]  /*2f40*/  LOP3.LUT R12, R12, UR4, RZ, 0x3c, !PT ;  /* 0x000000040c0c7c12 */ /* 0x000fe4000f8e3cff */
[----:B-1----:R-:W-:-:S04]  /*2f50*/  SHF.L.U32 R5, R9, 0x1f, RZ ;  /* 0x0000001f09057819 */ /* 0x002fc800000006ff */
[----:B------:R-:W1:Y:S02]  /*2f60*/  SYNCS.PHASECHK.TRANS64.TRYWAIT P1, [R0+URZ+0x100], R5 ;  /* 0x00010005000075a7 */ /* 0x000e6400080211ff */
[----:B-1----:R-:W-:Y:S05]  /*2f70*/  @!P1 BRA `(.L_x_58) ;  /* 0x00000090006c9947 */ /* 0x002fea0003800000 */
.L_x_179:
[----:B------:R-:W-:Y:S01]  /*2f80*/  LEA R4, R11, UR37, 0x4 ;  /* 0x000000250b047c11 */ /* 0x000fe2000f8e20ff */
[----:B-1----:R-:W-:Y:S01]  /*2f90*/  VIADD R0, R0, 0x110 ;  /* 0x0000011000007836 */ /* 0x002fe20000000000 */
[----:B------:R-:W-:Y:S01]  /*2fa0*/  SEL R3, R3, RZ, P0 ;  /* 0x000000ff03037207 */ /* 0x000fe20000000000 */
[----:B------:R-:W-:-:S03]  /*2fb0*/  VIADD R11, R11, 0x1 ;  /* 0x000000010b0b7836 */ /* 0x000fc60000000000 */
[----:B------:R-:W1:Y:S01]  /*2fc0*/  LDS.128 R4, [R4+0x170] ;  /* 0x0001700004047984 */ /* 0x000e620000000c00 */
[----:B------:R-:W-:Y:S02]  /*2fd0*/  PRMT R0, RZ, 0x654, R0 ;  /* 0x00000654ff007816 */ /* 0x000fe40000000000 */
[C---:B------:R-:W-:Y:S01]  /*2fe0*/  ISETP.NE.AND P1, PT, R11.reuse, 0x2, PT ;  /* 0x000000020b00780c */ /* 0x040fe20003f25270 */
[----:B------:R-:W-:Y:S01]  /*2ff0*/  @!PT LDS RZ, [RZ] ;  /* 0x00000000fffff984 */ /* 0x000fe20000000800 */
[----:B------:R-:W-:Y:S01]  /*3000*/  @!PT LDS RZ, [RZ] ;  /* 0x00000000fffff984 */ /* 0x000fe20000000800 */
[----:B------:R-:W-:Y:S01]  /*3010*/  @!PT LDS RZ, [RZ] ;  /* 0x00000000fffff984 */ /* 0x000fe20000000800 */
[----:B------:R-:W-:Y:S01]  /*3020*/  @!PT LDS RZ, [RZ] ;  /* 0x00000000fffff984 */ /* 0x000fe20000000800 */
[----:B------:R2:W-:Y:S06]  /*3030*/  MEMBAR.ALL.CTA ;  /* 0x0000000000007992 */ /* 0x0005ec0000008000 */
[----:B--2---:R-:W2:Y:S01]  /*3040*/  FENCE.VIEW.ASYNC.S ;  /* 0x00000000000073c6 */ /* 0x004ea20000000000 */
[----:B------:R-:W-:Y:S01]  /*3050*/  SEL R11, R11, RZ, P1 ;  /* 0x000000ff0b0b7207 */ /* 0x000fe20000800000 */
[----:B--2---:R2:W-:Y:S01]  /*3060*/  SYNCS.ARRIVE.TRANS64.RED.A1T0 RZ, [R0+URZ], RZ ;  /* 0x000000ff00ff79a7 */ /* 0x0045e200081004ff */
[----:B-1----:R-:W-:-:S02]  /*3070*/  LOP3.LUT P3, RZ, R6, 0x1, RZ, 0xc0, !PT ;  /* 0x0000000106ff7812 */ /* 0x002fc4000786c0ff */
[----:B------:R-:W-:-:S04]  /*3080*/  SEL R5, RZ, 0x1, P0 ;  /* 0x00000001ff057807 */ /* 0x000fc80000000000 */
[----:B------:R-:W-:Y:S02]  /*3090*/  LOP3.LUT R8, R8, R5, RZ, 0x3c, !PT ;  /* 0x0000000508087212 */ /* 0x000fe400078e3cff */
[----:B--2---:R-:W-:-:S04]  /*30a0*/  SEL R0, RZ, 0x1, P1 ;  /* 0x00000001ff007807 */ /* 0x004fc80000800000 */
[----:B------:R-:W-:Y:S01]  /*30b0*/  LOP3.LUT R9, R9, R0, RZ, 0x3c, !PT ;  /* 0x0000000009097212 */ /* 0x000fe200078e3cff */
[----:B------:R-:W-:Y:S06]  /*30c0*/  @P3 BRA `(.L_x_59) ;  /* 0xfffffffc002c3947 */ /* 0x000fec000383ffff */
[----:B------:R-:W-:Y:S01]  /*30d0*/  ULEA UR5, UR6, UR37, 0x3 ;  /* 0x0000002506057291 */ /* 0x000fe2000f8e18ff */
[----:B------:R-:W-:-:S08]  /*30e0*/  SHF.L.U32 R3, R12, 0x1f, RZ ;  /* 0x0000001f0c037819 */ /* 0x000fd000000006ff */
[----:B------:R-:W1:Y:S02]  /*30f0*/  SYNCS.PHASECHK.TRANS64 P0, [UR5+0x110], R3 ;  /* 0x00011003ff0075a7 */ /* 0x000e640008001005 */
[----:B-1----:R-:W-:Y:S05]  /*3100*/  @P0 BRA `(.L_x_60) ;  /* 0x0000000000080947 */ /* 0x002fea0003800000 */
[----:B------:R-:W1:Y:S02]  /*3110*/  SYNCS.PHASECHK.TRANS64.TRYWAIT P0, [UR5+0x110], R3 ;  /* 0x00011003ff0075a7 */ /* 0x000e640008001105 */
[----:B-1----:R-:W-:Y:S05]  /*3120*/  @!P0 BRA `(.L_x_61) ;  /* 0x0000009000148947 */ /* 0x002fea0003800000 */
.L_x_60:
[----:B------:R-:W-:-:S04]  /*3130*/  UIADD3 UR4, UPT, UPT, UR6, 0x1, URZ ;  /* 0x0000000106047890 */ /* 0x000fc8000fffe0ff */
[----:B------:R-:W-:-:S04]  /*3140*/  UISETP.NE.AND UP0, UPT, UR4, 0x2, UPT ;  /* 0x000000020400788c */ /* 0x000fc8000bf05270 */
[----:B------:R-:W-:Y:S02]  /*3150*/  USEL UR7, URZ, 0x1, UP0 ;  /* 0x00000001ff077887 */ /* 0x000fe40008000000 */
[----:B------:R-:W-:-:S04]  /*3160*/  USEL UR4, UR4, URZ, UP0 ;  /* 0x000000ff04047287 */ /* 0x000fc80008000000 */
[----:B------:R-:W-:Y:S01]  /*3170*/  ULEA UR4, UR4, UR37, 0x3 ;  /* 0x0000002504047291 */ /* 0x000fe2000f8e18ff */
[----:B-1----:R-:W-:-:S04]  /*3180*/  LOP3.LUT R3, R12, UR7, RZ, 0x3c, !PT ;  /* 0x000000070c037c12 */ /* 0x002fc8000f8e3cff */
[----:B------:R-:W-:-:S04]  /*3190*/  SHF.L.U32 R0, R3, 0x1f, RZ ;  /* 0x0000001f03007819 */ /* 0x000fc800000006ff */
[----:B------:R-:W1:Y:S02]  /*31a0*/  SYNCS.PHASECHK.TRANS64 P0, [UR4+0x110], R0 ;  /* 0x00011000ff0075a7 */ /* 0x000e640008001004 */
[----:B-1----:R-:W-:Y:S05]  /*31b0*/  @P0 EXIT ;  /* 0x000000000000094d */ /* 0x002fea0003800000 */
[----:B------:R-:W-:Y:S02]  /*31c0*/  SHF.L.U32 R3, R3, 0x1f, RZ ;  /* 0x0000001f03037819 */ /* 0x000fe400000006ff */
[----:B------:R-:W-:-:S07]  /*31d0*/  MOV R0, UR4 ;  /* 0x0000000400007c02 */ /* 0x000fce0008000f00 */
.L_x_62:
[----:B-1----:R1:W2:Y:S02]  /*31e0*/  SYNCS.PHASECHK.TRANS64.TRYWAIT P0, [R0+URZ+0x110], R3 ;  /* 0x00011003000075a7 */ /* 0x0022a400080011ff */
[----:B--2---:R-:W-:Y:S05]  /*31f0*/  @!P0 NANOSLEEP.SYNCS 0x989680 ;  /* 0x009896800000895d */ /* 0x004fea0003900000 */
[----:B------:R-:W2:Y:S02]  /*3200*/  @!P0 SYNCS.PHASECHK.TRANS64 P0, [R0+URZ+0x110], R3 ;  /* 0x00011003000085a7 */ /* 0x000ea400080010ff */
[----:B--2---:R-:W-:Y:S05]  /*3210*/  @P0 EXIT ;  /* 0x000000000000094d */ /* 0x004fea0003800000 */
[----:B------:R-:W-:Y:S05]  /*3220*/  BRA `(.L_x_62) ;  /* 0xfffffffc00ec7947 */ /* 0x000fea000383ffff */
.L_x_55:
[----:B------:R-:W-:Y:S05]  /*3230*/  BRA.U UP4, `(.L_x_63) ;  /* 0x0000001104587547 */ /* 0x000fea000b800000 */
[----:B------:R-:W-:Y:S01]  /*3240*/  UMOV UR6, 0x40 ;  /* 0x0000004000067882 */ /* 0x000fe20000000000 */
[----:B------:R-:W-:Y:S01]  /*3250*/  NOP ;  /* 0x0000000000007918 */ /* 0x000fe20000000000 */
[----:B------:R-:W-:Y:S01]  /*3260*/  ULEA UR6, UR37, UR6, 0x18 ;  /* 0x0000000625067291 */ /* 0x000fe2000f8ec0ff */
[----:B------:R-:W-:Y:S02]  /*3270*/  UMOV UR7, 0x400 ;  /* 0x0000040000077882 */ /* 0x000fe40000000000 */
[----:B------:R-:W-:-:S06]  /*3280*/  ULEA UR37, UR37, UR7, 0x18 ;  /* 0x0000000725257291 */ /* 0x000fcc000f8ec0ff */
[----:B------:R-:W1:Y:S02]  /*3290*/  LDS.U8 R2, [UR6+0x1c] ;  /* 0x00001c06ff027984 */ /* 0x000e640008000000 */
[----:B-1----:R-:W-:-:S13]  /*32a0*/  ISETP.NE.AND P0, PT, R2, RZ, PT ;  /* 0x000000ff0200720c */ /* 0x002fda0003f05270 */
[----:B------:R-:W-:Y:S05]  /*32b0*/  @P0 BRA `(.L_x_64) ;  /* 0x0000000400080947 */ /* 0x000fea0003800000 */
[----:B------:R-:W-:Y:S02]  /*32c0*/  UISETP.NE.U32.AND UP0, UPT, UR5, 0x1, UPT ;  /* 0x000000010500788c */ /* 0x000fe4000bf05070 */
[----:B------:R-:W-:-:S07]  /*32d0*/  UIADD3 UR8, UPT, UPT, UR6, 0x8, URZ ;  /* 0x0000000806087890 */ /* 0x000fce000fffe0ff */
[----:B------:R-:W-:Y:S05]  /*32e0*/  BRA.U !UP0, `(.L_x_65) ;  /* 0x00000001089c7547 */ /* 0x000fea000b800000 */
[----:B------:R-:W-:Y:S01]  /*32f0*/  ELECT P0, URZ, PT ;  /* 0x0000000000ff782f */ /* 0x000fe20003800000 */
[----:B------:R-:W-:-:S12]  /*3300*/  BSSY B0, `(.L_x_65) ;  /* 0x0000025000007945 */ /* 0x000fd80003800000 */
[----:B------:R-:W-:Y:S05]  /*3310*/  @!P0 BRA `(.L_x_66) ;  /* 0x00000000008c8947 */ /* 0x000fea0003800000 */
[----:B------:R-:W-:-:S05]  /*3320*/  UMOV UR7, 0x10 ;  /* 0x0000001000077882 */ /* 0x000fca0000000000 */
[----:B------:R-:W-:Y:S04]  /*3330*/  DEPBAR.LE SB1, 0x36 ;  /* 0x00009d800000791a */ /* 0x000fe80000000000 */
[----:B------:R-:W1:Y:S02]  /*3340*/  UTCATOMSWS.2CTA.FIND_AND_SET.ALIGN UP1, UR7, UR7 ;  /* 0x00000007000775e3 */ /* 0x000e640008220800 */
[----:B-1----:R-:W-:Y:S01]  /*3350*/  MOV R11, UR7 ;  /* 0x00000007000b7c02 */ /* 0x002fe20008000f00 */
[----:B------:R-:W-:Y:S06]  /*3360*/  BRA.U UP1, `(.L_x_67) ;  /* 0x0000000101187547 */ /* 0x000fec000b800000 */
.L_x_68:
[----:B------:R-:W-:Y:S05]  /*3370*/  NANOSLEEP 0x64 ;  /* 0x000000640000795d */ /* 0x000fea0003800000 */
[----:B------:R-:W-:-:S05]  /*3380*/  UMOV UR7, 0x10 ;  /* 0x0000001000077882 */ /* 0x000fca0000000000 */
[----:B------:R-:W-:Y:S04]  /*3390*/  DEPBAR.LE SB1, 0x36 ;  /* 0x00009d800000791a */ /* 0x000fe80000000000 */
[----:B------:R-:W1:Y:S02]  /*33a0*/  UTCATOMSWS.2CTA.FIND_AND_SET.ALIGN UP1, UR7, UR7 ;  /* 0x00000007000775e3 */ /* 0x000e640008220800 */
[----:B-1----:R-:W-:Y:S01]  /*33b0*/  MOV R11, UR7 ;  /* 0x00000007000b7c02 */ /* 0x002fe20008000f00 */
[----:B------:R-:W-:Y:S05]  /*33c0*/  BRA.U !UP1, `(.L_x_68) ;  /* 0xfffffffd09e87547 */ /* 0x000fea000b83ffff */
.L_x_67:
[----:B------:R-:W1:Y:S01]  /*33d0*/  LDS R5, [UR6+0x10] ;  /* 0x00001006ff057984 */ /* 0x000e620008000800 */
[----:B------:R-:W-:Y:S01]  /*33e0*/  IMAD.U32 R3, RZ, RZ, UR37 ;  /* 0x00000025ff037e24 */ /* 0x000fe2000f8e00ff */
[----:B------:R-:W-:-:S03]  /*33f0*/  MOV R2, UR4 ;  /* 0x0000000400027c02 */ /* 0x000fc60008000f00 */
[----:B------:R-:W-:Y:S01]  /*3400*/  VIADD R3, R3, 0x190 ;  /* 0x0000019003037836 */ /* 0x000fe20000000000 */
[----:B-1----:R-:W-:-:S04]  /*3410*/  SHF.L.U32 R5, R5, 0x1f, RZ ;  /* 0x0000001f05057819 */ /* 0x002fc800000006ff */
[----:B------:R-:W1:Y:S02]  /*3420*/  SYNCS.PHASECHK.TRANS64.TRYWAIT P0, [UR6+0x8], R5 ;  /* 0x00000805ff0075a7 */ /* 0x000e640008001106 */
[----:B-1----:R-:W-:Y:S05]  /*3430*/  @P0 BRA `(.L_x_69) ;  /* 0x0000000000080947 */ /* 0x002fea0003800000 */
[----:B------:R-:W1:Y:S02]  /*3440*/  SYNCS.PHASECHK.TRANS64.TRYWAIT P0, [UR6+0x8], R5 ;  /* 0x00000805ff0075a7 */ /* 0x000e640008001106 */
[----:B-1----:R-:W-:Y:S05]  /*3450*/  @!P0 BRA `(.L_x_70) ;  /* 0x0000008c00608947 */ /* 0x002fea0003800000 */
.L_x_69:
[----:B-1----:R-:W-:Y:S01]  /*3460*/  HFMA2 R4, -RZ, RZ, 0, 5.9604644775390625e-08 ;  /* 0x00000001ff047431 */ /* 0x002fe200000001ff */
[----:B------:R-:W-:Y:S01]  /*3470*/  UPRMT UR7, UR4, 0x654, UR8 ;  /* 0x0000065404077896 */ /* 0x000fe20008000008 */
[----:B------:R-:W-:Y:S01]  /*3480*/  IMAD.MOV.U32 R6, RZ, RZ, 0xffff ;  /* 0x0000ffffff067424 */ /* 0x000fe200078e00ff */
[----:B------:R-:W-:Y:S01]  /*3490*/  PRMT R2, R2, 0x654, R3 ;  /* 0x0000065402027816 */ /* 0x000fe20000000003 */
[----:B------:R-:W-:Y:S02]  /*34a0*/  IMAD.MOV.U32 R5, RZ, RZ, 0x4 ;  /* 0x00000004ff057424 */ /* 0x000fe400078e00ff */
[----:B------:R-:W-:Y:S01]  /*34b0*/  IMAD.SHL.U32 R9, R11, 0x20, RZ ;  /* 0x000000200b097824 */ /* 0x000fe200078e00ff */
[----:B------:R-:W-:Y:S02]  /*34c0*/  MOV R3, UR7 ;  /* 0x0000000700037c02 */ /* 0x000fe40008000f00 */
[-C--:B------:R-:W-:Y:S01]  /*34d0*/  SHF.L.U32 R7, R6, R11.reuse, RZ ;  /* 0x0000000b06077219 */ /* 0x080fe200000006ff */
[----:B------:R1:W-:Y:S01]  /*34e0*/  SYNCS.ARRIVE.TRANS64.RED RZ, [UR7], R5 ;  /* 0x00000005ffff79a7 */ /* 0x0003e20008000407 */
[----:B------:R-:W-:Y:S01]  /*34f0*/  SHF.L.U32 R6, R4, R11, RZ ;  /* 0x0000000b04067219 */ /* 0x000fe200000006ff */
[----:B------:R1:W-:Y:S04]  /*3500*/  STS [UR37+0x190], R9 ;  /* 0x00019009ff007988 */ /* 0x0003e80008000825 */
[----:B------:R1:W-:Y:S04]  /*3510*/  STAS [R2.64], R11 ;  /* 0x0000000b02007dbd */ /* 0x0003e8000c0008ff */
[----:B------:R1:W-:Y:S04]  /*3520*/  ATOMS.OR RZ, [UR6+0x14], R7 ;  /* 0x00001407ffff798c */ /* 0x0003e8000b000006 */
[----:B------:R1:W-:Y:S04]  /*3530*/  ATOMS.OR RZ, [UR6+0x18], R6 ;  /* 0x00001806ffff798c */ /* 0x0003e8000b000006 */
[----:B------:R1:W-:Y:S02]  /*3540*/  ATOMS.XOR RZ, [UR6+0x10], R4 ;  /* 0x00001004ffff798c */ /* 0x0003e4000b800006 */
.L_x_66:
[----:B------:R-:W-:Y:S05]  /*3550*/  BSYNC B0 ;  /* 0x0000000000007941 */ /* 0x000fea0003800000 */
.L_x_65:
[----:B------:R-:W-:Y:S05]  /*3560*/  BRA.U UP0, `(.L_x_71) ;  /* 0x00000001006c7547 */ /* 0x000fea000b800000 */
[----:B------:R-:W-:-:S03]  /*3570*/  UMOV UR7, 0xffffffff ;  /* 0xffffffff00077882 */ /* 0x000fc60000000000 */
[----:B------:R-:W-:Y:S05]  /*3580*/  BRA.DIV UR7, `(.L_x_72) ;  /* 0x0000008e072c7947 */ /* 0x000fea000b800000 */
[----:B------:R-:W-:-:S13]  /*3590*/  ELECT P6, URZ, PT ;  /* 0x0000000000ff782f */ /* 0x000fda00038c0000 */
.L_x_183:
[----:B------:R-:W-:Y:S05]  /*35a0*/  @!P6 BRA `(.L_x_71) ;  /* 0x00000000005ce947 */ /* 0x000fea0003800000 */
[----:B-1----:R-:W1:Y:S02]  /*35b0*/  LDS R3, [UR6+0x10] ;  /* 0x00001006ff037984 */ /* 0x002e640008000800 */
[----:B-1----:R-:W-:-:S04]  /*35c0*/  SHF.L.U32 R3, R3, 0x1f, RZ ;  /* 0x0000001f03037819 */ /* 0x002fc800000006ff */
[----:B------:R-:W1:Y:S02]  /*35d0*/  SYNCS.PHASECHK.TRANS64.TRYWAIT P0, [UR6+0x8], R3 ;  /* 0x00000803ff0075a7 */ /* 0x000e640008001106 */
[----:B-1----:R-:W-:Y:S05]  /*35e0*/  @P0 BRA `(.L_x_73) ;  /* 0x0000000000080947 */ /* 0x002fea0003800000 */
[----:B------:R-:W1:Y:S02]  /*35f0*/  SYNCS.PHASECHK.TRANS64.TRYWAIT P0, [UR6+0x8], R3 ;  /* 0x00000803ff0075a7 */ /* 0x000e640008001106 */
[----:B-1----:R-:W-:Y:S05]  /*3600*/  @!P0 BRA `(.L_x_74) ;  /* 0x0000008c002c8947 */ /* 0x002fea0003800000 */
.L_x_73:
[----:B------:R-:W2:Y:S01]  /*3610*/  LDS R5, [UR37+0x190] ;  /* 0x00019025ff057984 */ /* 0x000ea20008000800 */
[----:B-1----:R-:W-:Y:S02]  /*3620*/  HFMA2 R2, -RZ, RZ, 0, 5.9604644775390625e-08 ;  /* 0x00000001ff027431 */ /* 0x002fe400000001ff */
[----:B------:R-:W-:Y:S01]  /*3630*/  IMAD.MOV.U32 R3, RZ, RZ, 0xffff ;  /* 0x0000ffffff037424 */ /* 0x000fe200078e00ff */
[----:B------:R-:W-:Y:S01]  /*3640*/  UPRMT UR7, UR4, 0x654, UR8 ;  /* 0x0000065404077896 */ /* 0x000fe20008000008 */
[----:B--2---:R-:W-:-:S03]  /*3650*/  IMAD.SHL.U32 R4, R5, 0x20, RZ ;  /* 0x0000002005047824 */ /* 0x004fc600078e00ff */
[-C--:B------:R-:W-:Y:S02]  /*3660*/  SHF.L.U32 R3, R3, R5.reuse, RZ ;  /* 0x0000000503037219 */ /* 0x080fe400000006ff */
[----:B------:R-:W-:Y:S01]  /*3670*/  SHF.L.U32 R5, R2, R5, RZ ;  /* 0x0000000502057219 */ /* 0x000fe200000006ff */
[----:B------:R2:W-:Y:S04]  /*3680*/  STS [UR37+0x190], R4 ;  /* 0x00019004ff007988 */ /* 0x0005e80008000825 */
[----:B------:R2:W-:Y:S04]  /*3690*/  ATOMS.OR RZ, [UR6+0x14], R3 ;  /* 0x00001403ffff798c */ /* 0x0005e8000b000006 */
[----:B------:R2:W-:Y:S01]  /*36a0*/  ATOMS.OR RZ, [UR6+0x18], R5 ;  /* 0x00001805ffff798c */ /* 0x0005e2000b000006 */
[----:B------:R-:W-:Y:S03]  /*36b0*/  SYNCS.ARRIVE.TRANS64.RED.A1T0 RZ, [UR7], RZ ;  /* 0x000000ffffff79a7 */ /* 0x000fe60008100407 */
[----:B------:R2:W-:Y:S01]  /*36c0*/  ATOMS.XOR RZ, [UR6+0x10], R2 ;  /* 0x00001002ffff798c */ /* 0x0005e2000b800006 */
[----:B------:R-:W-:Y:S05]  /*36d0*/  BRA `(.L_x_71) ;  /* 0x0000000000107947 */ /* 0x000fea0003800000 */
.L_x_64:
[----:B------:R-:W-:-:S05]  /*36e0*/  MOV R2, 0xffffffff ;  /* 0xffffffff00027802 */ /* 0x000fca0000000f00 */
[----:B------:R1:W-:Y:S02]  /*36f0*/  STS [UR37+0x190], R2 ;  /* 0x00019002ff007988 */ /* 0x0003e40008000825 */
[----:B-1----:R-:W-:Y:S02]  /*3700*/  MOV R2, 0x3720 ;  /* 0x0000372000027802 */ /* 0x002fe40000000f00 */
[----:B-----5:R-:W-:Y:S05]  /*3710*/  CALL.REL.NOINC `($__internal_1_$__cuda_sm10x_tcgen05_guardrail_trap_phase_invalid_during_alloc) ;  /* 0x0000009000cc7944 */ /* 0x020fea0003c00000 */
.L_x_71:
[----:B------:R-:W-:Y:S05]  /*3720*/  WARPSYNC.ALL ;  /* 0x0000000000007948 */ /* 0x000fea0003800000 */
[----:B------:R-:W3:Y:S01]  /*3730*/  S2UR UR8, SR_CgaCtaId ;  /* 0x00000000000879c3 */ /* 0x000ee20000008800 */
[----:B------:R-:W-:Y:S01]  /*3740*/  UMOV UR6, 0x400 ;  /* 0x0000040000067882 */ /* 0x000fe20000000000 */
[----:B------:R-:W-:-:S06]  /*3750*/  NOP ;  /* 0x0000000000007918 */ /* 0x000fcc0000000000 */
[----:B------:R-:W-:Y:S06]  /*3760*/  BAR.ARV 0x6, 0xa0 ;  /* 0x0182800000007b1d */ /* 0x000fec0000002000 */
[----:B------:R-:W-:Y:S01]  /*3770*/  LOP3.LUT R0, R0, 0xffff, RZ, 0xc0, !PT ;  /* 0x0000ffff00007812 */ /* 0x000fe200078ec0ff */
[----:B-1----:R-:W-:Y:S01]  /*3780*/  IMAD.MOV.U32 R9, RZ, RZ, 0x1 ;  /* 0x00000001ff097424 */ /* 0x002fe200078e00ff */
[----:B------:R-:W-:Y:S01]  /*3790*/  LOP3.LUT R8, R8, 0xffff, RZ, 0xc0, !PT ;  /* 0x0000ffff08087812 */ /* 0x000fe200078ec0ff */
[----:B------:R-:W-:Y:S01]  /*37a0*/  UMOV UR22, URZ ;  /* 0x000000ff00167c82 */ /* 0x000fe20008000000 */
[----:B------:R-:W-:Y:S01]  /*37b0*/  R2UR UR12, R0 ;  /* 0x00000000000c72ca */ /* 0x000fe200000e0000 */
[----:B------:R-:W-:Y:S01]  /*37c0*/  UMOV UR21, URZ ;  /* 0x000000ff00157c82 */ /* 0x000fe20008000000 */
[----:B------:R-:W-:Y:S01]  /*37d0*/  R2UR UR13, R8 ;  /* 0x00000000080d72ca */ /* 0x000fe200000e0000 */
[----:B------:R-:W-:Y:S01]  /*37e0*/  IMAD.MOV.U32 R8, RZ, RZ, RZ ;  /* 0x000000ffff087224 */ /* 0x000fe200078e00ff */
[----:B------:R-:W-:Y:S01]  /*37f0*/  UMOV UR20, URZ ;  /* 0x000000ff00147c82 */ /* 0x000fe20008000000 */
[----:B------:R-:W-:-:S02]  /*3800*/  UISETP.NE.AND UP2, UPT, UR5, URZ, UPT ;  /* 0x000000ff0500728c */ /* 0x000fc4000bf45270 */
[----:B---3--:R-:W-:Y:S01]  /*3810*/  ULEA UR8, UR8, UR6, 0x18 ;  /* 0x0000000608087291 */ /* 0x008fe2000f8ec0ff */
[----:B------:R-:W1:Y:S03]  /*3820*/  LDCU UR6, c[0x0][0x38c] ;  /* 0x00007180ff0677ac */ /* 0x000e660008000800 */
[----:B------:R-:W-:Y:S02]  /*3830*/  UIADD3 UR14, UPT, UPT, UR8, 0xc400, URZ ;  /* 0x0000c400080e7890 */ /* 0x000fe4000fffe0ff */
[----:B------:R-:W-:-:S03]  /*3840*/  UIADD3 UR15, UPT, UPT, UR8, 0x22400, URZ ;  /* 0x00022400080f7890 */ /* 0x000fc6000fffe0ff */
[----:B--2---:R-:W2:Y:S01]  /*3850*/  LDS R2, [UR8+0x190] ;  /* 0x00019008ff027984 */ /* 0x004ea20008000800 */
[----:B------:R-:W-:Y:S02]  /*3860*/  USHF.R.U32.HI UR14, URZ, 0x4, UR14 ;  /* 0x00000004ff0e7899 */ /* 0x000fe4000801160e */
[----:B------:R-:W-:Y:S02]  /*3870*/  USHF.R.U32.HI UR15, URZ, 0x4, UR15 ;  /* 0x00000004ff0f7899 */ /* 0x000fe4000801160f */
[----:B------:R-:W-:Y:S02]  /*3880*/  ULOP3.LUT UR14, UR14, 0x3fff, URZ, 0xc0, !UPT ;  /* 0x00003fff0e0e7892 */ /* 0x000fe4000f8ec0ff */
[----:B------:R-:W-:Y:S02]  /*3890*/  ULOP3.LUT UR15, UR15, 0x3fff, URZ, 0xc0, !UPT ;  /* 0x00003fff0f0f7892 */ /* 0x000fe4000f8ec0ff */
[----:B------:R-:W-:Y:S02]  /*38a0*/  ULOP3.LUT UR14, UR14, 0x10000, URZ, 0xfc, !UPT ;  /* 0x000100000e0e7892 */ /* 0x000fe4000f8efcff */
[----:B-1----:R-:W-:-:S02]  /*38b0*/  UIADD3 UR6, UPT, UPT, UR6, 0x3f, URZ ;  /* 0x0000003f06067890 */ /* 0x002fc4000fffe0ff */
[----:B------:R-:W-:Y:S02]  /*38c0*/  ULOP3.LUT UR15, UR15, 0x10000, URZ, 0xfc, !UPT ;  /* 0x000100000f0f7892 */ /* 0x000fe4000f8efcff */
[----:B------:R-:W-:Y:S01]  /*38d0*/  USHF.R.S32.HI UR7, URZ, 0x1f, UR6 ;  /* 0x0000001fff077899 */ /* 0x000fe20008011406 */
[----:B------:R-:W-:Y:S01]  /*38e0*/  UMOV UR28, 0x0 ;  /* 0x00000000001c7882 */ /* 0x000fe20000000000 */
[----:B------:R-:W-:Y:S02]  /*38f0*/  UMOV UR29, 0x10400010 ;  /* 0x10400010001d7882 */ /* 0x000fe40000000000 */
[----:B------:R-:W-:Y:S01]  /*3900*/  ULEA.HI UR7, UR7, UR6, URZ, 0x6 ;  /* 0x0000000607077291 */ /* 0x000fe2000f8f30ff */
[----:B------:R-:W-:Y:S01]  /*3910*/  UMOV UR26, 0x0 ;  /* 0x00000000001a7882 */ /* 0x000fe20000000000 */
[----:B------:R-:W-:Y:S02]  /*3920*/  UMOV UR27, 0x10400010 ;  /* 0x10400010001b7882 */ /* 0x000fe40000000000 */
[----:B------:R-:W-:-:S04]  /*3930*/  USHF.R.S32.HI UR7, URZ, 0x6, UR7 ;  /* 0x00000006ff077899 */ /* 0x000fc80008011407 */
[----:B------:R-:W-:-:S04]  /*3940*/  UISETP.LT.AND UP0, UPT, UR7, 0x1, UPT ;  /* 0x000000010700788c */ /* 0x000fc8000bf01270 */
[----:B------:R-:W-:Y:S01]  /*3950*/  USEL UR23, UR7, 0x1, !UP0 ;  /* 0x0000000107177887 */ /* 0x000fe2000c000000 */
[----:B--2---:R-:W-:Y:S02]  /*3960*/  R2UR UR24, R2 ;  /* 0x00000000021872ca */ /* 0x004fe400000e0000 */
[----:B------:R-:W-:-:S13]  /*3970*/  CS2R R2, SRZ ;  /* 0x0000000000027805 */ /* 0x000fda000001ff00 */
.L_x_82:
[C---:B------:R-:W-:Y:S02]  /*3980*/  LEA R0, R8.reuse, UR8, 0x3 ;  /* 0x0000000808007c11 */ /* 0x040fe4000f8e18ff */
[----:B------:R-:W-:Y:S02]  /*3990*/  SHF.L.U32 R5, R3, 0x1f, RZ ;  /* 0x0000001f03057819 */ /* 0x000fe400000006ff */
[----:B------:R-:W-:Y:S02]  /*39a0*/  LEA R4, R8, UR8, 0x4 ;  /* 0x0000000808047c11 */ /* 0x000fe4000f8e20ff */
[----:B------:R-:W1:Y:S02]  /*39b0*/  SYNCS.PHASECHK.TRANS64.TRYWAIT P0, [R0+URZ+0x100], R5 ;  /* 0x00010005000075a7 */ /* 0x000e6400080011ff */
[----:B-1-34-:R-:W-:Y:S05]  /*39c0*/  @!P0 BRA `(.L_x_75) ;  /* 0x0000008800548947 */ /* 0x01afea0003800000 */
.L_x_184:
[----:B-1----:R-:W1:Y:S01]  /*39d0*/  LDS.128 R4, [R4+0x170] ;  /* 0x0001700004047984 */ /* 0x002e620000000c00 */
[----:B------:R-:W-:Y:S02]  /*39e0*/  VIADD R0, R0, 0x110 ;  /* 0x0000011000007836 */ /* 0x000fe40000000000 */
[----:B------:R-:W-:Y:S01]  /*39f0*/  VIADD R8, R8, 0x1 ;  /* 0x0000000108087836 */ /* 0x000fe20000000000 */
[----:B------:R-:W-:Y:S01]  /*3a00*/  @!PT LDS RZ, [RZ] ;  /* 0x00000000fffff984 */ /* 0x000fe20000000800 */
[----:B------:R-:W-:Y:S01]  /*3a10*/  @!PT LDS RZ, [RZ] ;  /* 0x00000000fffff984 */ /* 0x000fe20000000800 */
[----:B------:R-:W-:Y:S01]  /*3a20*/  @!PT LDS RZ, [RZ] ;  /* 0x00000000fffff984 */ /* 0x000fe20000000800 */
[----:B------:R-:W-:Y:S01]  /*3a30*/  @!PT LDS RZ, [RZ] ;  /* 0x00000000fffff984 */ /* 0x000fe20000000800 */
[----:B------:R2:W-:Y:S06]  /*3a40*/  MEMBAR.ALL.CTA ;  /* 0x0000000000007992 */ /* 0x0005ec0000008000 */
[----:B--2---:R-:W2:Y:S01]  /*3a50*/  FENCE.VIEW.ASYNC.S ;  /* 0x00000000000073c6 */ /* 0x004ea20000000000 */
[----:B------:R-:W-:-:S04]  /*3a60*/  PRMT R0, RZ, 0x654, R0 ;  /* 0x00000654ff007816 */ /* 0x000fc80000000000 */
[----:B--2---:R2:W-:Y:S01]  /*3a70*/  SYNCS.ARRIVE.TRANS64.RED.A1T0 RZ, [R0+URZ], RZ ;  /* 0x000000ff00ff79a7 */ /* 0x0045e200081004ff */
[----:B-1----:R-:W-:Y:S01]  /*3a80*/  LOP3.LUT P1, RZ, R6, 0x1, RZ, 0xc0, !PT ;  /* 0x0000000106ff7812 */ /* 0x002fe2000782c0ff */
[----:B--2---:R-:W-:-:S12]  /*3a90*/  BRA.U UP2, `(.L_x_76) ;  /* 0x0000000102e07547 */ /* 0x004fd8000b800000 */
[----:B------:R-:W1:Y:S01]  /*3aa0*/  LDCU UR6, c[0x0][0x38c] ;  /* 0x00007180ff0677ac */ /* 0x000e620008000800 */
[----:B------:R-:W-:Y:S02]  /*3ab0*/  PLOP3.LUT P2, PT, PT, PT, PT, 0x80, 0x8 ;  /* 0x000000000008781c */ /* 0x000fe40003f4f070 */
[----:B------:R-:W-:Y:S01]  /*3ac0*/  SHF.L.U32 R5, R9, 0x1f, RZ ;  /* 0x0000001f09057819 */ /* 0x000fe200000006ff */
[----:B------:R-:W-:Y:S02]  /*3ad0*/  ULEA UR10, UR22, UR8, 0x3 ;  /* 0x00000008160a7291 */ /* 0x000fe4000f8e18ff */
[----:B------:R-:W-:Y:S02]  /*3ae0*/  ULEA UR11, UR22, UR24, 0x8 ;  /* 0x00000018160b7291 */ /* 0x000fe4000f8e40ff */
[----:B-1----:R-:W-:-:S06]  /*3af0*/  UISETP.GE.AND UP0, UPT, UR6, 0x1, UPT ;  /* 0x000000010600788c */ /* 0x002fcc000bf06270 */
[----:B------:R-:W-:-:S05]  /*3b00*/  PLOP3.LUT P0, PT, PT, PT, UP0, 0x80, 0x8 ;  /* 0x000000000008781c */ /* 0x000fca0003f0f008 */
[----:B------:R-:W-:-:S08]  /*3b10*/  @UP0 ULEA UR6, UR21, UR8, 0x3 ;  /* 0x0000000815060291 */ /* 0x000fd0000f8e18ff */
[----:B------:R-:W-:-:S04]  /*3b20*/  @P0 SHF.L.U32 R0, R2, 0x1f, RZ ;  /* 0x0000001f02000819 */ /* 0x000fc800000006ff */
[----:B------:R1:W2:Y:S01]  /*3b30*/  @P0 SYNCS.PHASECHK.TRANS64.TRYWAIT P2, [UR6], R0 ;  /* 0x00000000ff0005a7 */ /* 0x0002a20008041106 */
[----:B------:R-:W3:Y:S02]  /*3b40*/  SYNCS.PHASECHK.TRANS64.TRYWAIT P0, [UR10+0x130], R5 ;  /* 0x00013005ff0075a7 */ /* 0x000ee4000800110a */
[----:B-123--:R-:W-:Y:S05]  /*3b50*/  @!P0 BRA `(.L_x_77) ;  /* 0x0000008800048947 */ /* 0x00efea0003800000 */
.L_x_186:
[----:B------:R-:W-:Y:S01]  /*3b60*/  UMOV UR19, UR20 ;  /* 0x0000001400137c82 */ /* 0x000fe20008000000 */
[----:B------:R-:W-:Y:S05]  /*3b70*/  BRA.U !UP0, `(.L_x_78) ;  /* 0x0000000108987547 */ /* 0x000fea000b800000 */
[----:B------:R-:W-:Y:S02]  /*3b80*/  UIADD3 UR19, UPT, UPT, UR23, UR20, URZ ;  /* 0x0000001417137290 */ /* 0x000fe4000fffe0ff */
[----:B------:R-:W-:Y:S01]  /*3b90*/  UPLOP3.LUT UP3, UPT, UPT, UPT, UPT, 0x40, 0x4 ;  /* 0x000000000004789c */ /* 0x000fe20003f6e870 */
[----:B------:R-:W-:Y:S01]  /*3ba0*/  UMOV UR18, UR7 ;  /* 0x0000000700127c82 */ /* 0x000fe20008000000 */
[----:B------:R-:W-:-:S09]  /*3bb0*/  UMOV UR17, UR21 ;  /* 0x0000001500117c82 */ /* 0x000fd20008000000 */
.L_x_81:
[----:B--2---:R-:W-:Y:S01]  /*3bc0*/  ULEA UR9, UR17, UR8, 0x3 ;  /* 0x0000000811097291 */ /* 0x004fe2000f8e18ff */
[----:B---3--:R-:W-:Y:S11]  /*3bd0*/  @P2 BRA `(.L_x_79) ;  /* 0x00000000000c2947 */ /* 0x008ff60003800000 */
[----:B-1----:R-:W-:Y:S04]  /*3be0*/  SHF.L.U32 R5, R2, 0x1f, RZ ;  /* 0x0000001f02057819 */ /* 0x002fe800000006ff */
[----:B------:R-:W1:Y:S02]  /*3bf0*/  SYNCS.PHASECHK.TRANS64.TRYWAIT P0, [UR9], R5 ;  /* 0x00000005ff0075a7 */ /* 0x000e640008001109 */
[----:B-1----:R-:W-:Y:S05]  /*3c00*/  @!P0 BRA `(.L_x_80) ;  /* 0x0000008400f08947 */ /* 0x002fea0003800000 */
.L_x_79:
[----:B------:R-:W-:Y:S01]  /*3c10*/  UISETP.NE.AND UP0, UPT, UR18, 0x1, UPT ;  /* 0x000000011200788c */ /* 0x000fe2000bf05270 */
[----:B------:R-:W-:Y:S01]  /*3c20*/  PLOP3.LUT P2, PT, PT, PT, PT, 0x80, 0x8 ;  /* 0x000000000008781c */ /* 0x000fe20003f4f070 */
[----:B------:R-:W-:Y:S02]  /*3c30*/  UIADD3 UR21, UPT, UPT, UR17, 0x1, URZ ;  /* 0x0000000111157890 */ /* 0x000fe4000fffe0ff */
[----:B------:R-:W-:Y:S02]  /*3c40*/  ULEA UR30, UR17, UR15, 0x9 ;  /* 0x0000000f111e7291 */ /* 0x000fe4000f8e48ff */
[----:B------:R-:W-:Y:S01]  /*3c50*/  UISETP.NE.AND UP1, UPT, UR21, 0xb, UPT ;  /* 0x0000000b1500788c */ /* 0x000fe2000bf25270 */
[----:B------:R-:W-:Y:S01]  /*3c60*/  PLOP3.LUT P0, PT, PT, PT, UP0, 0x80, 0x8 ;  /* 0x000000000008781c */ /* 0x000fe20003f0f008 */
[----:B------:R-:W-:Y:S02]  /*3c70*/  ULEA UR32, UR17, UR14, 0x9 ;  /* 0x0000000e11207291 */ /* 0x000fe4000f8e48ff */
[----:B------:R-:W-:Y:S02]  /*3c80*/  USEL UR16, URZ, 0x1, UP1 ;  /* 0x00000001ff107887 */ /* 0x000fe40008800000 */
[----:B------:R-:W-:Y:S02]  /*3c90*/  USEL UR21, UR21, URZ, UP1 ;  /* 0x000000ff15157287 */ /* 0x000fe40008800000 */
[----:B------:R-:W-:Y:S02]  /*3ca0*/  UIADD3 UR36, UPT, UPT, UR30, 0x2, URZ ;  /* 0x000000021e247890 */ /* 0x000fe4000fffe0ff */
[----:B------:R-:W-:Y:S01]  /*3cb0*/  @UP0 ULEA UR6, UR21, UR8, 0x3 ;  /* 0x0000000815060291 */ /* 0x000fe2000f8e18ff */
[----:B------:R-:W-:Y:S01]  /*3cc0*/  LOP3.LUT R2, R2, UR16, RZ, 0x3c, !PT ;  /* 0x0000001002027c12 */ /* 0x000fe2000f8e3cff */
[----:B------:R-:W-:Y:S02]  /*3cd0*/  UIADD3 UR34, UPT, UPT, UR32, 0x2, URZ ;  /* 0x0000000220227890 */ /* 0x000fe4000fffe0ff */
[----:B------:R-:W-:Y:S01]  /*3ce0*/  UIADD3 UR9, UPT, UPT, UR9, 0x58, URZ ;  /* 0x0000005809097890 */ /* 0x000fe2000fffe0ff */
[----:B-1----:R-:W-:Y:S01]  /*3cf0*/  @P0 SHF.L.U32 R0, R2, 0x1f, RZ ;  /* 0x0000001f02000819 */ /* 0x002fe200000006ff */
[----:B------:R-:W-:Y:S01]  /*3d00*/  UMOV UR31, 0x80004020 ;  /* 0x80004020001f7882 */ /* 0x000fe20000000000 */
[----:B------:R-:W-:Y:S01]  /*3d10*/  UMOV UR33, 0x80004020 ;  /* 0x8000402000217882 */ /* 0x000fe20000000000 */
[----:B------:R-:W-:Y:S01]  /*3d20*/  UMOV UR37, 0x80004020 ;  /* 0x8000402000257882 */ /* 0x000fe20000000000 */
[----:B------:R2:W3:Y:S01]  /*3d30*/  @P0 SYNCS.PHASECHK.TRANS64.TRYWAIT P2, [UR6], R0 ;  /* 0x00000000ff0005a7 */ /* 0x0004e20008041106 */
[----:B------:R-:W-:Y:S01]  /*3d40*/  UIADD3 UR20, UPT, UPT, UR20, 0x1, URZ ;  /* 0x0000000114147890 */ /* 0x000fe2000fffe0ff */
[----:B------:R2:W-:Y:S01]  /*3d50*/  UTCQMMA.2CTA gdesc[UR32], gdesc[UR30], tmem[UR11], tmem[UR28], idesc[UR29], UP3 ;  /* 0x00ff1c1e200075ea */ /* 0x0005e20009a0030b */
[----:B------:R-:W-:Y:S02]  /*3d60*/  UIADD3 UR18, UPT, UPT, UR18, -0x1, URZ ;  /* 0xffffffff12127890 */ /* 0x000fe4000fffe0ff */
[----:B------:R-:W-:Y:S02]  /*3d70*/  UISETP.NE.AND UP0, UPT, UR20, UR19, UPT ;  /* 0x000000131400728c */ /* 0x000fe4000bf05270 */
[----:B------:R-:W-:Y:S01]  /*3d80*/  UPLOP3.LUT UP3, UPT, UPT, UPT, UPT, 0x80, 0x8 ;  /* 0x000000000008789c */ /* 0x000fe20003f6f070 */
[----:B------:R-:W-:Y:S01]  /*3d90*/  UMOV UR35, 0x80004020 ;  /* 0x8000402000237882 */ /* 0x000fe20000000000 */
[----:B------:R-:W-:Y:S01]  /*3da0*/  UMOV UR17, UR21 ;  /* 0x0000001500117c82 */ /* 0x000fe20008000000 */
[----:B------:R2:W-:Y:S01]  /*3db0*/  UTCQMMA.2CTA gdesc[UR34], gdesc[UR36], tmem[UR11], tmem[UR26], idesc[UR27], UPT ;  /* 0x00ff1a24220075ea */ /* 0x0005e2000ba0030b */
[----:B------:R2:W-:Y:S03]  /*3dc0*/  UTCBAR.2CTA.MULTICAST [UR9], URZ, UR13 ;  /* 0x000000ff090073e9 */ /* 0x0005e6000820080d */
[----:B------:R-:W-:Y:S05]  /*3dd0*/  BRA.U UP0, `(.L_x_81) ;  /* 0xfffffffd00787547 */ /* 0x000fea000b83ffff */
.L_x_78:
[----:B------:R-:W-:Y:S01]  /*3de0*/  UIADD3 UR10, UPT, UPT, UR10, 0x120, URZ ;  /* 0x000001200a0a7890 */ /* 0x000fe2000fffe0ff */
[----:B------:R-:W-:-:S08]  /*3df0*/  UMOV UR20, UR19 ;  /* 0x0000001300147c82 */ /* 0x000fd00008000000 */
[----:B------:R4:W-:Y:S01]  /*3e00*/  UTCBAR.2CTA.MULTICAST [UR10], URZ, UR12 ;  /* 0x000000ff0a0073e9 */ /* 0x0009e2000820080c */
[----:B------:R-:W-:Y:S02]  /*3e10*/  NOP ;  /* 0x0000000000007918 */ /* 0x000fe40000000000 */
.L_x_76:
[----:B------:R-:W-:Y:S01]  /*3e20*/  UIADD3 UR22, UPT, UPT, UR22, 0x1, URZ ;  /* 0x0000000116167890 */ /* 0x000fe2000fffe0ff */
[----:B------:R-:W-:-:S03]  /*3e30*/  ISETP.NE.AND P0, PT, R8, 0x2, PT ;  /* 0x000000020800780c */ /* 0x000fc60003f05270 */
[----:B------:R-:W-:Y:S01]  /*3e40*/  UISETP.NE.AND UP0, UPT, UR22, 0x2, UPT ;  /* 0x000000021600788c */ /* 0x000fe2000bf05270 */
[----:B-12---:R-:W-:Y:S02]  /*3e50*/  SEL R0, RZ, 0x1, P0 ;  /* 0x00000001ff007807 */ /* 0x006fe40000000000 */
[----:B------:R-:W-:Y:S01]  /*3e60*/  SEL R8, R8, RZ, P0 ;  /* 0x000000ff08087207 */ /* 0x000fe20000000000 */
[----:B------:R-:W-:Y:S01]  /*3e70*/  USEL UR6, URZ, 0x1, UP0 ;  /* 0x00000001ff067887 */ /* 0x000fe20008000000 */
[----:B------:R-:W-:Y:S01]  /*3e80*/  LOP3.LUT R3, R3, R0, RZ, 0x3c, !PT ;  /* 0x0000000003037212 */ /* 0x000fe200078e3cff */
[----:B------:R-:W-:-:S04]  /*3e90*/  USEL UR22, UR22, URZ, UP0 ;  /* 0x000000ff16167287 */ /* 0x000fc80008000000 */
[----:B------:R-:W-:Y:S01]  /*3ea0*/  LOP3.LUT R9, R9, UR6, RZ, 0x3c, !PT ;  /* 0x0000000609097c12 */ /* 0x000fe2000f8e3cff */
[----:B------:R-:W-:Y:S07]  /*3eb0*/  @P1 BRA `(.L_x_82) ;  /* 0xfffffff800b01947 */ /* 0x000fee000383ffff */
[----:B------:R-:W1:Y:S01]  /*3ec0*/  S2UR UR6, SR_CgaCtaId ;  /* 0x00000000000679c3 */ /* 0x000e620000008800 */
[----:B------:R-:W-:Y:S01]  /*3ed0*/  ELECT P0, URZ, PT ;  /* 0x0000000000ff782f */ /* 0x000fe20003800000 */
[----:B------:R-:W-:Y:S01]  /*3ee0*/  HFMA2 R0, -RZ, RZ, 0, 5.9604644775390625e-08 ;  /* 0x00000001ff007431 */ /* 0x000fe200000001ff */
[----:B------:R-:W-:-:S05]  /*3ef0*/  UMOV UR7, 0x40 ;  /* 0x0000004000077882 */ /* 0x000fca0000000000 */
[----:B------:R-:W-:Y:S01]  /*3f00*/  UVIRTCOUNT.DEALLOC.SMPOOL 0x80 ;  /* 0x000000800000784c */ /* 0x000fe20000000000 */
[----:B------:R-:W-:Y:S02]  /*3f10*/  UISETP.NE.AND UP0, UPT, UR5, URZ, UPT ;  /* 0x000000ff0500728c */ /* 0x000fe4000bf05270 */
[----:B-1----:R-:W-:-:S09]  /*3f20*/  ULEA UR6, UR6, UR7, 0x18 ;  /* 0x0000000706067291 */ /* 0x002fd2000f8ec0ff */
[----:B------:R1:W-:Y:S01]  /*3f30*/  @P0 STS.U8 [UR6+0x1c], R0 ;  /* 0x00001c00ff000988 */ /* 0x0003e20008000006 */
[----:B------:R-:W-:Y:S05]  /*3f40*/  BRA.U UP0, `(.L_x_83) ;  /* 0x0000000100587547 */ /* 0x000fea000b800000 */
[----:B------:R-:W-:Y:S01]  /*3f50*/  UIADD3 UR7, UPT, UPT, UR8, 0x130, URZ ;  /* 0x0000013008077890 */ /* 0x000fe2000fffe0ff */
[----:B------:R-:W-:-:S03]  /*3f60*/  SHF.L.U32 R3, R9, 0x1f, RZ ;  /* 0x0000001f09037819 */ /* 0x000fc600000006ff */
[----:B------:R-:W-:-:S09]  /*3f70*/  ULEA UR5, UR22, UR7, 0x3 ;  /* 0x0000000716057291 */ /* 0x000fd2000f8e18ff */
[----:B------:R-:W2:Y:S02]  /*3f80*/  SYNCS.PHASECHK.TRANS64.TRYWAIT P0, [UR5], R3 ;  /* 0x00000003ff0075a7 */ /* 0x000ea40008001105 */
[----:B--2---:R-:W-:Y:S05]  /*3f90*/  @!P0 BRA `(.L_x_84) ;  /* 0x0000008400248947 */ /* 0x004fea0003800000 */
.L_x_189:
[----:B------:R-:W-:-:S04]  /*3fa0*/  UIADD3 UR9, UPT, UPT, UR22, 0x1, URZ ;  /* 0x0000000116097890 */ /* 0x000fc8000fffe0ff */
[----:B------:R-:W-:-:S04]  /*3fb0*/  UISETP.NE.AND UP1, UPT, UR9, 0x2, UPT ;  /* 0x000000020900788c */ /* 0x000fc8000bf25270 */
[----:B------:R-:W-:Y:S02]  /*3fc0*/  USEL UR5, URZ, 0x1, UP1 ;  /* 0x00000001ff057887 */ /* 0x000fe40008800000 */
[----:B------:R-:W-:-:S04]  /*3fd0*/  USEL UR9, UR9, URZ, UP1 ;  /* 0x000000ff09097287 */ /* 0x000fc80008800000 */
[----:B------:R-:W-:Y:S01]  /*3fe0*/  ULEA UR9, UR9, UR7, 0x3 ;  /* 0x0000000709097291 */ /* 0x000fe2000f8e18ff */
[----:B-1----:R-:W-:-:S04]  /*3ff0*/  LOP3.LUT R3, R9, UR5, RZ, 0x3c, !PT ;  /* 0x0000000509037c12 */ /* 0x002fc8000f8e3cff */
[----:B------:R-:W-:Y:S01]  /*4000*/  SHF.L.U32 R3, R3, 0x1f, RZ ;  /* 0x0000001f03037819 */ /* 0x000fe200000006ff */
[----:B------:R-:W-:-:S04]  /*4010*/  IMAD.U32 R0, RZ, RZ, UR9 ;  /* 0x00000009ff007e24 */ /* 0x000fc8000f8e00ff */
[----:B------:R1:W2:Y:S03]  /*4020*/  SYNCS.PHASECHK.TRANS64.TRYWAIT P0, [R0+URZ], R3 ;  /* 0x00000003000075a7 */ /* 0x0002a600080011ff */
[----:B--2---:R-:W-:Y:S05]  /*4030*/  @!P0 NANOSLEEP.SYNCS 0x989680 ;  /* 0x009896800000895d */ /* 0x004fea0003900000 */
[----:B------:R-:W2:Y:S02]  /*4040*/  @!P0 SYNCS.PHASECHK.TRANS64 P0, [R0+URZ], R3 ;  /* 0x00000003000085a7 */ /* 0x000ea400080010ff */
[----:B--2---:R-:W-:Y:S05]  /*4050*/  @P0 BRA `(.L_x_85) ;  /* 0x0000000000200947 */ /* 0x004fea0003800000 */
.L_x_86:
[----:B--2---:R2:W1:Y:S02]  /*4060*/  SYNCS.PHASECHK.TRANS64.TRYWAIT P0, [R0+URZ], R3 ;  /* 0x00000003000075a7 */ /* 0x00446400080011ff */
[----:B-1----:R-:W-:Y:S05]  /*4070*/  @!P0 NANOSLEEP.SYNCS 0x989680 ;  /* 0x009896800000895d */ /* 0x002fea0003900000 */
[----:B------:R-:W1:Y:S02]  /*4080*/  @!P0 SYNCS.PHASECHK.TRANS64 P0, [R0+URZ], R3 ;  /* 0x00000003000085a7 */ /* 0x000e6400080010ff */
[----:B-1----:R-:W-:Y:S05]  /*4090*/  @!P0 BRA `(.L_x_86) ;  /* 0xfffffffc00f08947 */ /* 0x002fea000383ffff */
[----:B------:R-:W-:Y:S05]  /*40a0*/  BRA `(.L_x_85) ;  /* 0x00000000000c7947 */ /* 0x000fea0003800000 */
.L_x_83:
[----:B------:R-:W-:-:S04]  /*40b0*/  UIADD3 UR5, UPT, UPT, UR8, 0x160, URZ ;  /* 0x0000016008057890 */ /* 0x000fc8000fffe0ff */
[----:B------:R-:W-:-:S09]  /*40c0*/  UPRMT UR5, UR4, 0x654, UR5 ;  /* 0x0000065404057896 */ /* 0x000fd20008000005 */
[----:B------:R-:W-:Y:S03]  /*40d0*/  SYNCS.ARRIVE.TRANS64.RED.A1T0 RZ, [UR5], RZ ;  /* 0x000000ffffff79a7 */ /* 0x000fe60008100405 */
.L_x_85:
[----:B-12---:R-:W-:Y:S01]  /*40e0*/  SHF.L.U32 R3, RZ, 0x1f, RZ ;  /* 0x0000001fff037819 */ /* 0x006fe200000006ff */
[----:B------:R-:W-:Y:S01]  /*40f0*/  UIADD3 UR5, UPT, UPT, UR8, 0x160, URZ ;  /* 0x0000016008057890 */ /* 0x000fe2000fffe0ff */
[----:B------:R-:W-:Y:S02]  /*4100*/  PLOP3.LUT P0, PT, PT, PT, UP0, 0x80, 0x8 ;  /* 0x000000000008781c */ /* 0x000fe40003f0f008 */
[----:B------:R-:W1:Y:S02]  /*4110*/  SYNCS.PHASECHK.TRANS64.TRYWAIT P1, [UR8+0x160], R3 ;  /* 0x00016003ff0075a7 */ /* 0x000e640008021108 */
[----:B-1----:R-:W-:Y:S09]  /*4120*/  @!P1 BRA `(.L_x_87) ;  /* 0x0000008000d89947 */ /* 0x002ff20003800000 */
.L_x_191:
[----:B------:R-:W-:Y:S01]  /*4130*/  @!UP0 UPRMT UR5, UR4, 0x654, UR5 ;  /* 0x0000065404058896 */ /* 0x000fe20008000005 */
[----:B------:R-:W-:Y:S02]  /*4140*/  UMOV UR8, 0xffff ;  /* 0x0000ffff00087882 */ /* 0x000fe40000000000 */
[----:B------:R-:W-:-:S06]  /*4150*/  UMOV UR4, 0x1 ;  /* 0x0000000100047882 */ /* 0x000fcc0000000000 */
[----:B------:R-:W-:Y:S01]  /*4160*/  @!P0 SYNCS.ARRIVE.TRANS64.RED.A1T0 RZ, [UR5], RZ ;  /* 0x000000ffffff89a7 */ /* 0x000fe20008100405 */
[----:B------:R-:W-:Y:S01]  /*4170*/  NOP ;  /* 0x0000000000007918 */ /* 0x000fe20000000000 */
[----:B-1----:R-:W1:Y:S01]  /*4180*/  LDS R0, [UR6+0x14] ;  /* 0x00001406ff007984 */ /* 0x002e620008000800 */
[----:B------:R-:W-:-:S04]  /*4190*/  ULOP3.LUT UR5, UR24, 0xffff, URZ, 0xc0, !UPT ;  /* 0x0000ffff18057892 */ /* 0x000fc8000f8ec0ff */
[----:B------:R-:W-:-:S04]  /*41a0*/  USHF.R.U32.HI UR5, URZ, 0x5, UR5 ;  /* 0x00000005ff057899 */ /* 0x000fc80008011605 */
[----:B------:R-:W-:Y:S02]  /*41b0*/  USHF.L.U32 UR8, UR8, UR5, URZ ;  /* 0x0000000508087299 */ /* 0x000fe400080006ff */
[----:B------:R-:W-:-:S04]  /*41c0*/  USHF.L.U32 UR4, UR4, UR5, URZ ;  /* 0x0000000504047299 */ /* 0x000fc800080006ff */
[----:B-1----:R-:W-:-:S04]  /*41d0*/  LOP3.LUT R0, R0, UR8, RZ, 0xc0, !PT ;  /* 0x0000000800007c12 */ /* 0x002fc8000f8ec0ff */
[----:B------:R-:W-:-:S13]  /*41e0*/  ISETP.NE.AND P0, PT, R0, UR8, PT ;  /* 0x0000000800007c0c */ /* 0x000fda000bf05270 */
[----:B------:R-:W-:Y:S05]  /*41f0*/  @P0 BRA `(.L_x_88) ;  /* 0x0000000000580947 */ /* 0x000fea0003800000 */
[----:B------:R-:W1:Y:S02]  /*4200*/  LDS R0, [UR6+0x18] ;  /* 0x00001806ff007984 */ /* 0x000e640008000800 */
[----:B-1----:R-:W-:-:S04]  /*4210*/  LOP3.LUT R0, R0, UR4, RZ, 0xc0, !PT ;  /* 0x0000000400007c12 */ /* 0x002fc8000f8ec0ff */
[----:B------:R-:W-:-:S13]  /*4220*/  ISETP.NE.AND P0, PT, R0, UR4, PT ;  /* 0x0000000400007c0c */ /* 0x000fda000bf05270 */
[----:B------:R-:W-:Y:S05]  /*4230*/  @P0 BRA `(.L_x_89) ;  /* 0x00000000003c0947 */ /* 0x000fea0003800000 */
[----:B------:R-:W1:Y:S01]  /*4240*/  S2R R2, SR_LANEID ;  /* 0x0000000000027919 */ /* 0x000e620000000000 */
[----:B------:R-:W-:Y:S01]  /*4250*/  ULOP3.LUT UR8, URZ, UR8, URZ, 0x33, !UPT ;  /* 0x00000008ff087292 */ /* 0x000fe2000f8e33ff */
[----:B------:R-:W-:Y:S01]  /*4260*/  LOP3.LUT R4, RZ, UR4, RZ, 0x33, !PT ;  /* 0x00000004ff047c12 */ /* 0x000fe2000f8e33ff */
[----:B------:R-:W-:Y:S02]  /*4270*/  VOTEU.ANY UR7, UPT, PT ;  /* 0x0000000000077886 */ /* 0x000fe400038e0100 */
[----:B------:R-:W-:Y:S01]  /*4280*/  UFLO.U32 UR7, UR7 ;  /* 0x00000007000772bd */ /* 0x000fe200080e0000 */
[----:B------:R-:W2:Y:S01]  /*4290*/  REDUX UR4, R4 ;  /* 0x00000000040473c4 */ /* 0x000ea20000000000 */
[----:B------:R-:W-:-:S06]  /*42a0*/  IMAD.U32 R0, RZ, RZ, UR8 ;  /* 0x00000008ff007e24 */ /* 0x000fcc000f8e00ff */
[----:B------:R1:W-:Y:S01]  /*42b0*/  UTCATOMSWS.AND URZ, UR8 ;  /* 0x0000000800ff79e3 */ /* 0x0003e20008000000 */
[----:B------:R-:W3:Y:S01]  /*42c0*/  REDUX UR5, R0 ;  /* 0x00000000000573c4 */ /* 0x000ee20000000000 */
[----:B-1----:R-:W-:Y:S01]  /*42d0*/  ISETP.EQ.U32.AND P0, PT, R2, UR7, PT ;  /* 0x0000000702007c0c */ /* 0x002fe2000bf02070 */
[----:B--2---:R-:W-:Y:S01]  /*42e0*/  IMAD.U32 R2, RZ, RZ, UR4 ;  /* 0x00000004ff027e24 */ /* 0x004fe2000f8e00ff */
[----:B---3--:R-:W-:-:S11]  /*42f0*/  MOV R3, UR5 ;  /* 0x0000000500037c02 */ /* 0x008fd60008000f00 */
[----:B------:R1:W-:Y:S04]  /*4300*/  @P0 ATOMS.AND RZ, [UR6+0x14], R3 ;  /* 0x00001403ffff098c */ /* 0x0003e8000a800006 */
[----:B------:R1:W-:Y:S01]  /*4310*/  @P0 ATOMS.AND RZ, [UR6+0x18], R2 ;  /* 0x00001802ffff098c */ /* 0x0003e2000a800006 */
[----:B------:R-:W-:Y:S05]  /*4320*/  BRA `(.L_x_90) ;  /* 0x0000000000147947 */ /* 0x000fea0003800000 */
.L_x_89:
[----:B------:R-:W-:Y:S02]  /*4330*/  MOV R2, 0x4350 ;  /* 0x0000435000027802 */ /* 0x000fe40000000f00 */
[----:B---345:R-:W-:Y:S05]  /*4340*/  CALL.REL.NOINC `($__internal_0_$__cuda_sm10x_tcgen05_guardrail_trap_col_being_dealloced_not_returned_by_alloc) ;  /* 0x0000008400b47944 */ /* 0x038fea0003c00000 */
[----:B------:R-:W-:Y:S05]  /*4350*/  BRA `(.L_x_90) ;  /* 0x0000000000087947 */ /* 0x000fea0003800000 */
.L_x_88:
[----:B------:R-:W-:Y:S02]  /*4360*/  MOV R2, 0x4380 ;  /* 0x0000438000027802 */ /* 0x000fe40000000f00 */
[----:B---345:R-:W-:Y:S05]  /*4370*/  CALL.REL.NOINC `($__internal_2_$__cuda_sm10x_tcgen05_guardrail_trap_unallocated_columns_being_dealloced) ;  /* 0x0000008400c07944 */ /* 0x038fea0003c00000 */
.L_x_90:
[----:B------:R-:W-:Y:S01]  /*4380*/  NOP ;  /* 0x0000000000007918 */ /* 0x000fe20000000000 */
[----:B----4-:R-:W-:Y:S05]  /*4390*/  EXIT ;  /* 0x000000000000794d */ /* 0x010fea0003800000 */
.L_x_63:
[----:B------:R-:W-:-:S09]  /*43a0*/  UISETP.NE.OR UP5, UPT, UR10, 0x3, !UP5 ;  /* 0x000000030a00788c */ /* 0x000fd2000efa5670 */
[----:B------:R-:W-:Y:S05]  /*43b0*/  BRA.U UP5, `(.L_x_91) ;  /* 0x0000001105147547 */ /* 0x000fea000b800000 */
[----:B------:R-:W1:Y:S01]  /*43c0*/  LDC R0, c[0x0][0xb30] ;  /* 0x0002cc00ff007b82 */ /* 0x000e620000000800 */
[----:B------:R-:W2:Y:S01]  /*43d0*/  LDCU.64 UR8, c[0x0][0x888] ;  /* 0x00011100ff0877ac */ /* 0x000ea20008000a00 */
[----:B------:R-:W-:Y:S02]  /*43e0*/  HFMA2 R29, -RZ, RZ, 0, 0 ;  /* 0x00000000ff1d7431 */ /* 0x000fe400000001ff */
[----:B------:R-:W-:Y:S01]  /*43f0*/  IMAD.MOV.U32 R31, RZ, RZ, 0x1 ;  /* 0x00000001ff1f7424 */ /* 0x000fe200078e00ff */
[----:B------:R-:W-:Y:S01]  /*4400*/  MOV R23, 0x2000 ;  /* 0x0000200000177802 */ /* 0x000fe20000000f00 */
[----:B------:R-:W3:Y:S01]  /*4410*/  LDCU.64 UR4, c[0x0][0x890] ;  /* 0x00011200ff0477ac */ /* 0x000ee20008000a00 */
[----:B------:R-:W-:Y:S01]  /*4420*/  IMAD.MOV.U32 R30, RZ, RZ, RZ ;  /* 0x000000ffff1e7224 */ /* 0x000fe200078e00ff */
[----:B------:R-:W4:Y:S01]  /*4430*/  LDC R19, c[0x0][0x370] ;  /* 0x0000dc00ff137b82 */ /* 0x000f220000000800 */
[----:B------:R-:W-:Y:S01]  /*4440*/  UMOV UR7, 0x400 ;  /* 0x0000040000077882 */ /* 0x000fe20000000000 */
[----:B------:R-:W-:-:S02]  /*4450*/  UPLOP3.LUT UP1, UPT, UPT, UPT, UPT, 0x40, 0x4 ;  /* 0x000000000004789c */ /* 0x000fc40003f2e870 */
[----:B------:R-:W-:-:S04]  /*4460*/  ULEA UR7, UR37, UR7, 0x18 ;  /* 0x0000000725077291 */ /* 0x000fc8000f8ec0ff */
[----:B------:R-:W4:Y:S01]  /*4470*/  LDC R2, c[0x0][0xb0c] ;  /* 0x0002c300ff027b82 */ /* 0x000f220000000800 */
[----:B------:R-:W-:Y:S02]  /*4480*/  UIADD3 UR13, UPT, UPT, UR7, 0xc8, URZ ;  /* 0x000000c8070d7890 */ /* 0x000fe4000fffe0ff */
[----:B--2---:R-:W-:Y:S02]  /*4490*/  UISETP.NE.U32.AND UP2, UPT, UR8, URZ, UPT ;  /* 0x000000ff0800728c */ /* 0x004fe4000bf45070 */
[----:B------:R-:W-:Y:S02]  /*44a0*/  UIADD3 UR33, UPT, UPT, UR7, 0xb0, URZ ;  /* 0x000000b007217890 */ /* 0x000fe4000fffe0ff */
[----:B---3--:R-:W-:Y:S01]  /*44b0*/  UISETP.NE.U32.AND UP3, UPT, UR4, URZ, UPT ;  /* 0x000000ff0400728c */ /* 0x008fe2000bf65070 */
[----:B------:R-:W2:Y:S01]  /*44c0*/  LDC R18, c[0x0][0xb20] ;  /* 0x0002c800ff127b82 */ /* 0x000ea20000000800 */
[----:B-1----:R-:W-:Y:S01]  /*44d0*/  ISETP.NE.AND P1, PT, R0, 0x1, PT ;  /* 0x000000010000780c */ /* 0x002fe20003f25270 */
[----:B------:R-:W-:-:S02]  /*44e0*/  UISETP.NE.AND.EX UP2, UPT, UR9, URZ, UPT, UP2 ;  /* 0x000000ff0900728c */ /* 0x000fc4000bf45320 */
[----:B------:R-:W-:Y:S02]  /*44f0*/  UIADD3 UR25, UPT, UPT, UR7, 0xb8, URZ ;  /* 0x000000b807197890 */ /* 0x000fe4000fffe0ff */
[----:B------:R-:W-:Y:S02]  /*4500*/  UIADD3 UR17, UPT, UPT, UR7, 0xc0, URZ ;  /* 0x000000c007117890 */ /* 0x000fe4000fffe0ff */
[----:B------:R-:W1:Y:S01]  /*4510*/  LDC.64 R32, c[0x0][0x348] ;  /* 0x0000d200ff207b82 */ /* 0x000e620000000a00 */
[----:B------:R-:W-:Y:S02]  /*4520*/  UPRMT UR13, UR37, 0x654, UR13 ;  /* 0x00000654250d7896 */ /* 0x000fe4000800000d */
[----:B------:R-:W-:-:S05]  /*4530*/  UISETP.NE.AND.EX UP3, UPT, UR5, URZ, UPT, UP3 ;  /* 0x000000ff0500728c */ /* 0x000fca000bf65330 */
[----:B------:R-:W3:Y:S08]  /*4540*/  LDC.64 R16, c[0x0][0xb10] ;  /* 0x0002c400ff107b82 */ /* 0x000ef00000000a00 */
[----:B------:R-:W1:Y:S08]  /*4550*/  LDC.64 R6, c[0x0][0xb18] ;  /* 0x0002c600ff067b82 */ /* 0x000e700000000a00 */
[----:B------:R-:W1:Y:S08]  /*4560*/  LDC.64 R4, c[0x0][0xb28] ;  /* 0x0002ca00ff047b82 */ /* 0x000e700000000a00 */
[----:B--2-4-:R-:W1:Y:S02]  /*4570*/  LDC R22, c[0x0][0x374] ;  /* 0x0000dd00ff167b82 */ /* 0x014e640000000800 */
.L_x_102:
[C---:B------:R-:W-:Y:S02]  /*4580*/  LEA R0, R30.reuse, UR7, 0x3 ;  /* 0x000000071e007c11 */ /* 0x040fe4000f8e18ff */
[----:B------:R-:W-:Y:S02]  /*4590*/  SHF.L.U32 R3, R29, 0x1f, RZ ;  /* 0x0000001f1d037819 */ /* 0x000fe400000006ff */
[----:B------:R-:W-:Y:S02]  /*45a0*/  LEA R24, R30, UR7, 0x4 ;  /* 0x000000071e187c11 */ /* 0x000fe4000f8e20ff */
[----:B--2---:R-:W2:Y:S02]  /*45b0*/  SYNCS.PHASECHK.TRANS64.TRYWAIT P0, [R0+URZ+0x100], R3 ;  /* 0x00010003000075a7 */ /* 0x004ea400080011ff */
[----:B--2---:R-:W-:Y:S05]  /*45c0*/  @!P0 BRA `(.L_x_92) ;  /* 0x0000007c00c88947 */ /* 0x004fea0003800000 */
.L_x_192:
[----:B------:R-:W-:Y:S01]  /*45d0*/  ISETP.GE.AND P0, PT, R72, 0x1, PT ;  /* 0x000000014800780c */ /* 0x000fe20003f06270 */
[----:B------:R-:W4:Y:S01]  /*45e0*/  LDS.128 R24, [R24+0x170] ;  /* 0x0001700018187984 */ /* 0x000f220000000c00 */
[----:B--2---:R-:W-:Y:S01]  /*45f0*/  VIADD R0, R0, 0x110 ;  /* 0x0000011000007836 */ /* 0x004fe20000000000 */
[----:B------:R-:W-:Y:S01]  /*4600*/  @!PT LDS RZ, [RZ] ;  /* 0x00000000fffff984 */ /* 0x000fe20000000800 */
[----:B------:R-:W-:Y:S01]  /*4610*/  @!PT LDS RZ, [RZ] ;  /* 0x00000000fffff984 */ /* 0x000fe20000000800 */
[----:B------:R-:W-:Y:S01]  /*4620*/  @!PT LDS RZ, [RZ] ;  /* 0x00000000fffff984 */ /* 0x000fe20000000800 */
[----:B------:R-:W-:Y:S01]  /*4630*/  @!PT LDS RZ, [RZ] ;  /* 0x00000000fffff984 */ /* 0x000fe20000000800 */
[----:B------:R2:W-:Y:S06]  /*4640*/  MEMBAR.ALL.CTA ;  /* 0x0000000000007992 */ /* 0x0005ec0000008000 */
[----:B--2---:R-:W2:Y:S01]  /*4650*/  FENCE.VIEW.ASYNC.S ;  /* 0x00000000000073c6 */ /* 0x004ea20000000000 */
[----:B------:R-:W-:Y:S04]  /*4660*/  PRMT R0, RZ, 0x654, R0 ;  /* 0x00000654ff007816 */ /* 0x000fe80000000000 */
[----:B--2---:R2:W-:Y:S01]  /*4670*/  SYNCS.ARRIVE.TRANS64.RED.A1T0 RZ, [R0+URZ], RZ ;  /* 0x000000ff00ff79a7 */ /* 0x0045e200081004ff */
[----:B----4-:R-:W-:Y:S11]  /*4680*/  LOP3.LUT P3, RZ, R26, 0x1, RZ, 0xc0, !PT ;  /* 0x000000011aff7812 */ /* 0x010ff6000786c0ff */
[----:B------:R-:W-:Y:S02]  /*4690*/  @!UPT UIADD3 URZ, UPT, UPT, URZ, URZ, URZ ;  /* 0x000000fffffff290 */ /* 0x000fe4000fffe0ff */
[----:B------:R-:W-:Y:S02]  /*46a0*/  @P3 MOV R13, R24 ;  /* 0x00000018000d3202 */ /* 0x000fe40000000f00 */
[----:B------:R-:W-:Y:S01]  /*46b0*/  @P3 LOP3.LUT R8, R25, 0xffff, RZ, 0xc0, !PT ;  /* 0x0000ffff19083812 */ /* 0x000fe200078ec0ff */
[----:B--2---:R-:W-:Y:S06]  /*46c0*/  @!P0 BRA `(.L_x_93) ;  /* 0x0000000000a48947 */ /* 0x004fec0003800000 */
[----:B-1----:R-:W-:Y:S01]  /*46d0*/  IMAD.HI.U32 R35, R22, R7, RZ ;  /* 0x0000000716237227 */ /* 0x002fe200078e00ff */
[----:B------:R-:W-:Y:S02]  /*46e0*/  ISETP.NE.AND P0, PT, R6, 0x1, PT ;  /* 0x000000010600780c */ /* 0x000fe40003f05270 */
[----:B------:R-:W-:Y:S01]  /*46f0*/  ISETP.NE.AND P2, PT, R72, 0x1, PT ;  /* 0x000000014800780c */ /* 0x000fe20003f45270 */
[----:B---3--:R-:W-:Y:S01]  /*4700*/  IMAD.HI.U32 R34, R19, R16, RZ ;  /* 0x0000001013227227 */ /* 0x008fe200078e00ff */
[----:B------:R-:W-:Y:S02]  /*4710*/  SHF.R.U32.HI R35, RZ, R18, R35 ;  /* 0x00000012ff237219 */ /* 0x000fe40000011623 */
[----:B------:R-:W-:Y:S01]  /*4720*/  ISETP.NE.AND P4, PT, R2, 0x1, PT ;  /* 0x000000010200780c */ /* 0x000fe20003f85270 */
[----:B------:R-:W-:Y:S01]  /*4730*/  IMAD.HI.U32 R36, R13, R16, RZ ;  /* 0x000000100d247227 */ /* 0x000fe200078e00ff */
[----:B------:R-:W-:Y:S02]  /*4740*/  SHF.R.U32.HI R34, RZ, R17, R34 ;  /* 0x00000011ff227219 */ /* 0x000fe40000011622 */
[----:B------:R-:W-:Y:S01]  /*4750*/  SEL R3, R22, R35, !P0 ;  /* 0x0000002316037207 */ /* 0x000fe20004000000 */
[C---:B------:R-:W-:Y:S01]  /*4760*/  IMAD.HI.U32 R35, R8.reuse, R7, RZ ;  /* 0x0000000708237227 */ /* 0x040fe200078e00ff */
[----:B------:R-:W-:Y:S02]  /*4770*/  SEL R11, R19, R34, !P4 ;  /* 0x00000022130b7207 */ /* 0x000fe40006000000 */
[----:B------:R-:W-:Y:S01]  /*4780*/  SHF.R.U32.HI R36, RZ, R17, R36 ;  /* 0x00000011ff247219 */ /* 0x000fe20000011624 */
[----:B------:R-:W-:Y:S01]  /*4790*/  IMAD.HI.U32 R38, R3, R4, RZ ;  /* 0x0000000403267227 */ /* 0x000fe200078e00ff */
[----:B------:R-:W-:Y:S03]  /*47a0*/  SHF.R.U32.HI R35, RZ, R18, R35 ;  /* 0x00000012ff237219 */ /* 0x000fe60000011623 */
[----:B------:R-:W-:Y:S01]  /*47b0*/  IMAD.HI.U32 R34, R11, R4, RZ ;  /* 0x000000040b227227 */ /* 0x000fe200078e00ff */
[----:B------:R-:W-:Y:S02]  /*47c0*/  @P2 SHF.R.U32.HI R3, RZ, R5, R38 ;  /* 0x00000005ff032219 */ /* 0x000fe40000011626 */
[----:B------:R-:W-:Y:S02]  /*47d0*/  SEL R9, R8, R35, !P0 ;  /* 0x0000002308097207 */ /* 0x000fe40004000000 */
[----:B------:R-:W-:Y:S01]  /*47e0*/  @P2 SHF.R.U32.HI R11, RZ, R5, R34 ;  /* 0x00000005ff0b2219 */ /* 0x000fe20000011622 */
[C---:B------:R-:W-:Y:S01]  /*47f0*/  IMAD R10, R72.reuse, R3, RZ ;  /* 0x00000003480a7224 */ /* 0x040fe200078e02ff */
[----:B------:R-:W-:Y:S01]  /*4800*/  SEL R3, R13, R36, !P4 ;  /* 0x000000240d037207 */ /* 0x000fe20006000000 */
[C---:B------:R-:W-:Y:S03]  /*4810*/  IMAD.HI.U32 R14, R9.reuse, R4, RZ ;  /* 0x00000004090e7227 */ /* 0x040fe600078e00ff */
[----:B------:R-:W-:Y:S01]  /*4820*/  ISETP.GE.AND P0, PT, R9, R10, PT ;  /* 0x0000000a0900720c */ /* 0x000fe20003f06270 */
[C---:B------:R-:W-:Y:S01]  /*4830*/  IMAD R12, R72.reuse, R11, RZ ;  /* 0x0000000b480c7224 */ /* 0x040fe200078e02ff */
[-C--:B------:R-:W-:Y:S04]  /*4840*/  SHF.R.U32.HI R14, RZ, R5.reuse, R14 ;  /* 0x00000005ff0e7219 */ /* 0x080fe8000001160e */
[----:B------:R-:W-:Y:S02]  /*4850*/  ISETP.GE.OR P0, PT, R3, R12, P0 ;  /* 0x0000000c0300720c */ /* 0x000fe40000706670 */
[----:B------:R-:W-:Y:S05]  /*4860*/  SEL R15, R9, R14, !P2 ;  /* 0x0000000e090f7207 */ /* 0x000fea0005000000 */
[----:B------:R-:W-:Y:S04]  /*4870*/  IMAD.MOV R14, RZ, RZ, -R15 ;  /* 0x000000ffff0e7224 */ /* 0x000fe800078e0a0f */
[----:B------:R-:W-:Y:S02]  /*4880*/  IMAD R14, R72, R14, R9 ;  /* 0x0000000e480e7224 */ /* 0x000fe400078e0209 */
[C---:B------:R-:W-:Y:S05]  /*4890*/  @!P0 IMAD.HI.U32 R10, R3.reuse, R4, RZ ;  /* 0x00000004030a8227 */ /* 0x040fea00078e00ff */
[----:B------:R-:W-:Y:S04]  /*48a0*/  @!P0 SHF.R.U32.HI R10, RZ, R5, R10 ;  /* 0x00000005ff0a8219 */ /* 0x000fe8000001160a */
[----:B------:R-:W-:Y:S01]  /*48b0*/  @!P0 SEL R0, R3, R10, !P2 ;  /* 0x0000000a03008207 */ /* 0x000fe20005000000 */
[----:B------:R-:W-:Y:S03]  /*48c0*/  IMAD.MOV R10, RZ, RZ, -R3 ;  /* 0x000000ffff0a7224 */ /* 0x000fe600078e0a03 */
[----:B------:R-:W-:Y:S01]  /*48d0*/  @!P0 IADD3 R15, PT, PT, R15, -R0, RZ ;  /* 0x800000000f0f8210 */ /* 0x000fe20007ffe0ff */
[----:B------:R-:W-:Y:S01]  /*48e0*/  @!P0 IMAD R0, R11, R14, R0 ;  /* 0x0000000e0b008224 */ /* 0x000fe200078e0200 */
[----:B------:R-:W-:Y:S01]  /*48f0*/  IADD3 R11, PT, PT, -R9, RZ, RZ ;  /* 0x000000ff090b7210 */ /* 0x000fe20007ffe1ff */
[----:B------:R-:W-:Y:S02]  /*4900*/  IMAD R13, R2, R10, R13 ;  /* 0x0000000a020d7224 */ /* 0x000fe400078e020d */
[----:B------:R-:W-:Y:S02]  /*4910*/  @!P0 IMAD R9, R15, R72, R3 ;  /* 0x000000480f098224 */ /* 0x000fe400078e0203 */
[----:B------:R-:W-:Y:S02]  /*4920*/  @!P0 IMAD.MOV.U32 R3, RZ, RZ, R0 ;  /* 0x000000ffff038224 */ /* 0x000fe400078e0000 */
[----:B------:R-:W-:Y:S02]  /*4930*/  IMAD R8, R6, R11, R8 ;  /* 0x0000000b06087224 */ /* 0x000fe400078e0208 */
[----:B------:R-:W-:Y:S02]  /*4940*/  IMAD R13, R3, R2, R13 ;  /* 0x00000002030d7224 */ /* 0x000fe400078e020d */
[----:B------:R-:W-:Y:S02]  /*4950*/  IMAD R8, R9, R6, R8 ;  /* 0x0000000609087224 */ /* 0x000fe400078e0208 */
.L_x_93:
[----:B------:R-:W-:Y:S05]  /*4960*/  BRA.U UP1, `(.L_x_94) ;  /* 0x0000000101107547 */ /* 0x000fea000b800000 */
[----:B------:R-:W-:Y:S04]  /*4970*/  MOV R0, UR6 ;  /* 0x0000000600007c02 */ /* 0x000fe80008000f00 */
[----:B------:R-:W-:Y:S04]  /*4980*/  SHF.L.U32 R3, R0, 0x1f, RZ ;  /* 0x0000001f00037819 */ /* 0x000fe800000006ff */
[----:B------:R-:W2:Y:S02]  /*4990*/  SYNCS.PHASECHK.TRANS64.TRYWAIT P0, [UR7+0xf8], R3 ;  /* 0x0000f803ff0075a7 */ /* 0x000ea40008001107 */
[----:B--2---:R-:W-:Y:S05]  /*49a0*/  @!P0 BRA `(.L_x_95) ;  /* 0x0000007800e48947 */ /* 0x004fea0003800000 */
.L_x_94:
[----:B------:R-:W-:Y:S02]  /*49b0*/  R2UR UR35, R21 ;  /* 0x00000000152372ca */ /* 0x000fe400000e0000 */
[----:B------:R-:W-:Y:S02]  /*49c0*/  R2UR UR34, R20 ;  /* 0x00000000142272ca */ /* 0x000fe400000e0000 */
[----:B------:R-:W-:Y:S02]  /*49d0*/  ISETP.NE.U32.AND P2, PT, RZ, UR4, PT ;  /* 0x00000004ff007c0c */ /* 0x000fe4000bf45070 */
[----:B------:R-:W-:Y:S02]  /*49e0*/  SHF.L.U32 R12, R31, 0x1f, RZ ;  /* 0x0000001f1f0c7819 */ /* 0x000fe400000006ff */
[----:B------:R-:W-:Y:S05]  /*49f0*/  ISETP.NE.AND.EX P2, PT, RZ, UR5, PT, P2 ;  /* 0x00000005ff007c0c */ /* 0x000fea000bf45320 */
[----:B------:R-:W-:Y:S02]  /*4a00*/  USHF.L.U32 UR35, UR35, 0x7, URZ ;  /* 0x0000000723237899 */ /* 0x000fe400080006ff */
[----:B------:R-:W-:Y:S01]  /*4a10*/  USHF.L.U32 UR34, UR34, 0x8, URZ ;  /* 0x0000000822227899 */ /* 0x000fe200080006ff */
[----:B------:R-:W-:Y:S11]  /*4a20*/  BRA.U !UP3, `(.L_x_96) ;  /* 0x000000010b347547 */ /* 0x000ff6000b800000 */
[----:B------:R-:W-:Y:S01]  /*4a30*/  UPLOP3.LUT UP0, UPT, UPT, UPT, UP2, 0x80, 0x8 ;  /* 0x000000000008789c */ /* 0x000fe20003f0f020 */
[----:B--2---:R-:W-:Y:S02]  /*4a40*/  HFMA2 R0, -RZ, RZ, 0, 5.9604644775390625e-08 ;  /* 0x00000001ff007431 */ /* 0x004fe400000001ff */
[----:B------:R-:W-:Y:S03]  /*4a50*/  IMAD.MOV.U32 R171, RZ, RZ, 0x1 ;  /* 0x00000001ffab7424 */ /* 0x000fe600078e00ff */
[----:B------:R-:W-:Y:S05]  /*4a60*/  PLOP3.LUT P0, PT, PT, PT, UP0, 0x80, 0x8 ;  /* 0x000000000008781c */ /* 0x000fea0003f0f008 */
[----:B------:R-:W2:Y:S01]  /*4a70*/  @UP0 LDCU.64 UR10, c[0x0][0x888] ;  /* 0x00011100ff0a07ac */ /* 0x000ea20008000a00 */
[----:B------:R-:W-:Y:S07]  /*4a80*/  @UP0 UIMAD UR8, UR36, UR4, URZ ;  /* 0x00000004240802a4 */ /* 0x000fee000f8e02ff */
[----:B------:R-:W-:Y:S01]  /*4a90*/  @!P0 PRMT R171, R0, 0x7610, R171 ;  /* 0x0000761000ab8816 */ /* 0x000fe200000000ab */
[----:B--2---:R-:W-:Y:S03]  /*4aa0*/  @UP0 UIMAD.WIDE UR10, UR8, 0x4, UR10 ;  /* 0x00000004080a08a5 */ /* 0x004fe6000f8e020a */
[----:B------:R-:W2:Y:S03]  /*4ab0*/  @!UP0 LDCU UR8, c[0x0][0x880] ;  /* 0x00011000ff0887ac */ /* 0x000ea60008000800 */
[----:B------:R-:W-:Y:S01]  /*4ac0*/  IMAD.U32 R10, RZ, RZ, UR10 ;  /* 0x0000000aff0a7e24 */ /* 0x000fe2000f8e00ff */
[----:B------:R-:W-:Y:S05]  /*4ad0*/  MOV R11, UR11 ;  /* 0x0000000b000b7c02 */ /* 0x000fea0008000f00 */
[----:B-----5:R4:W5:Y:S02]  /*4ae0*/  @P0 LDG.E R81, desc[UR46][R10.64] ;  /* 0x0000002e0a510981 */ /* 0x020964000c1e1900 */
[----:B--2-4-:R-:W-:Y:S07]  /*4af0*/  @!P0 IMAD.U32 R81, RZ, RZ, UR8 ;  /* 0x00000008ff518e24 */ /* 0x014fee000f8e00ff */
.L_x_96:
[----:B-----5:R-:W-:Y:S01]  /*4b00*/  @!P2 FSETP.EQ.AND P0, PT, R81, RZ, PT ;  /* 0x000000ff5100a20b */ /* 0x020fe20003f02000 */
[----:B------:R-:W-:Y:S01]  /*4b10*/  @!UPT UIADD3 URZ, UPT, UPT, URZ, URZ, URZ ;  /* 0x000000fffffff290 */ /* 0x000fe2000fffe0ff */
[----:B------:R-:W-:Y:S11]  /*4b20*/  @!P2 BRA `(.L_x_97) ;  /* 0x000000000014a947 */ /* 0x000ff60003800000 */
[----:B------:R-:W-:Y:S02]  /*4b30*/  LOP3.LUT P2, RZ, R171, 0xff, RZ, 0xc0, !PT ;  /* 0x000000ffabff7812 */ /* 0x000fe4000784c0ff */
[----:B------:R-:W-:Y:S04]  /*4b40*/  PLOP3.LUT P0, PT, PT, PT, UP0, 0x80, 0x8 ;  /* 0x000000000008781c */ /* 0x000fe80003f0f008 */
[----:B------:R-:W-:Y:S07]  /*4b50*/  PLOP3.LUT P0, PT, P0, PT, PT, 0x8, 0x80 ;  /* 0x000000000080781c */ /* 0x000fee000070e170 */
[----:B------:R-:W-:Y:S11]  /*4b60*/  @P2 FSETP.EQ.AND P0, PT, R81, RZ, PT ;  /* 0x000000ff5100220b */ /* 0x000ff60003f02000 */
[----:B------:R-:W-:Y:S02]  /*4b70*/  @!UPT UIADD3 URZ, UPT, UPT, URZ, URZ, URZ ;  /* 0x000000fffffff290 */ /* 0x000fe4000fffe0ff */
.L_x_97:
[----:B------:R-:W4:Y:S01]  /*4b80*/  SYNCS.PHASECHK.TRANS64.TRYWAIT P2, [UR7+0xd0], R12 ;  /* 0x0000d00cff0075a7 */ /* 0x000f220008041107 */
[----:B------:R-:W-:Y:S04]  /*4b90*/  ELECT P4, URZ, PT ;  /* 0x0000000000ff782f */ /* 0x000fe80003880000 */
[----:B------:R-:W-:Y:S11]  /*4ba0*/  PLOP3.LUT P4, PT, P0, P4, PT, 0xf2, 0x2f ;  /* 0x00000000002f781c */ /* 0x000ff60000789e72 */
[----:B------:R-:W-:Y:S02]  /*4bb0*/  @!UPT UIADD3 URZ, UPT, UPT, URZ, URZ, URZ ;  /* 0x000000fffffff290 */ /* 0x000fe4000fffe0ff */
[----:B-1----:R-:W-:Y:S05]  /*4bc0*/  @!P4 IADD3 R9, P0, PT, R32, 0x580, RZ ;  /* 0x000005802009c810 */ /* 0x002fea0007f1e0ff */
[----:B--2---:R-:W-:Y:S01]  /*4bd0*/  @!P4 IMAD.X R0, RZ, RZ, R33, P0 ;  /* 0x000000ffff00c224 */ /* 0x004fe200000e0621 */
[----:B----4-:R-:W-:Y:S07]  /*4be0*/  @!P2 BRA `(.L_x_98) ;  /* 0x00000078006ca947 */ /* 0x010fee0003800000 */
.L_x_195:
[----:B------:R-:W-:Y:S01]  /*4bf0*/  @!P4 R2UR UR8, R0 ;  /* 0x000000000008c2ca */ /* 0x000fe200000e0000 */
[----:B------:R-:W-:Y:S01]  /*4c00*/  VOTEU.ALL UP1, P4 ;  /* 0x0000000000ff7886 */ /* 0x000fe20002020000 */
[----:B------:R-:W-:Y:S01]  /*4c10*/  @!P4 R2UR UR9, R9 ;  /* 0x000000000909c2ca */ /* 0x000fe200000e0000 */
[----:B------:R-:W-:Y:S01]  /*4c20*/  @!P4 IMAD.MOV.U32 R0, RZ, RZ, 0x2000 ;  /* 0x00002000ff00c424 */ /* 0x000fe200078e00ff */
[----:B------:R-:W-:Y:S01]  /*4c30*/  UMOV UR10, 0x0 ;  /* 0x00000000000a7882 */ /* 0x000fe20000000000 */
[----:B------:R-:W-:Y:S01]  /*4c40*/  UMOV UR11, 0x10000000 ;  /* 0x10000000000b7882 */ /* 0x000fe20000000000 */
[----:B------:R-:W-:Y:S01]  /*4c50*/  @!UP1 UIADD3 UR32, UPT, UPT, UR7, 0x200, URZ ;  /* 0x0000020007209890 */ /* 0x000fe2000fffe0ff */
[----:B------:R-:W-:Y:S01]  /*4c60*/  @!P4 IADD3 R9, P0, PT, R32, 0x580, RZ ;  /* 0x000005802009c810 */ /* 0x000fe20007f1e0ff */
[----:B------:R-:W-:Y:S05]  /*4c70*/  VOTEU.ALL UP1, P4 ;  /* 0x0000000000ff7886 */ /* 0x000fea0002020000 */
[----:B------:R-:W-:Y:S01]  /*4c80*/  IMAD.U32 R11, RZ, RZ, UR8 ;  /* 0x00000008ff0b7e24 */ /* 0x000fe2000f8e00ff */
[----:B------:R-:W-:Y:S01]  /*4c90*/  UPRMT UR8, UR37, 0x654, UR33 ;  /* 0x0000065425087896 */ /* 0x000fe20008000021 */
[----:B------:R-:W-:Y:S03]  /*4ca0*/  IMAD.U32 R10, RZ, RZ, UR9 ;  /* 0x00000009ff0a7e24 */ /* 0x000fe6000f8e00ff */
[----:B------:R-:W-:Y:S02]  /*4cb0*/  @!P4 R2UR UR15, R11 ;  /* 0x000000000b0fc2ca */ /* 0x000fe400000e0000 */
[----:B------:R-:W-:Y:S11]  /*4cc0*/  @!P4 R2UR UR14, R10 ;  /* 0x000000000a0ec2ca */ /* 0x000ff600000e0000 */
[----:B------:R-:W-:Y:S02]  /*4cd0*/  @!UPT UIADD3 URZ, UPT, UPT, URZ, URZ, URZ ;  /* 0x000000fffffff290 */ /* 0x000fe4000fffe0ff */
[----:B------:R2:W-:Y:S01]  /*4ce0*/  @!UP1 UTMALDG.3D [UR32], [UR14], desc[UR10] ;  /* 0x00000a200e0095b4 */ /* 0x0005e20008011000 */
[----:B------:R4:W-:Y:S01]  /*4cf0*/  @!P4 SYNCS.ARRIVE.TRANS64.RED.A0TR RZ, [UR7+0xb0], R0 ;  /* 0x0000b000ffffc9a7 */ /* 0x0009e20008300407 */
[----:B------:R-:W-:Y:S01]  /*4d00*/  SYNCS.ARRIVE.TRANS64.RED.A1T0 RZ, [UR8], RZ ;  /* 0x000000ffffff79a7 */ /* 0x000fe20008100408 */
[----:B----4-:R-:W-:Y:S01]  /*4d10*/  @!P4 IMAD.X R0, RZ, RZ, R33, P0 ;  /* 0x000000ffff00c224 */ /* 0x010fe200000e0621 */
[----:B------:R-:W4:Y:S02]  /*4d20*/  SYNCS.PHASECHK.TRANS64.TRYWAIT P2, [UR7+0xd8], R12 ;  /* 0x0000d80cff0075a7 */ /* 0x000f240008041107 */
[----:B--2-4-:R-:W-:Y:S05]  /*4d30*/  @!P2 BRA `(.L_x_99) ;  /* 0x000000780030a947 */ /* 0x014fea0003800000 */
.L_x_197:
        /* <DEDUP_REMOVED lines=8> */
[----:B------:R-:W-:Y:S01]  /*4dc0*/  @!UP1 UIADD3 UR24, UPT, UPT, UR7, 0x2200, URZ ;  /* 0x0000220007189890 */ /* 0x000fe2000fffe0ff */
[----:B------:R-:W-:Y:S01]  /*4dd0*/  VOTEU.ALL UP1, P4 ;  /* 0x0000000000ff7886 */ /* 0x000fe20002020000 */
[----:B------:R-:W-:Y:S01]  /*4de0*/  UMOV UR27, UR35 ;  /* 0x00000023001b7c82 */ /* 0x000fe20008000000 */
[----:B------:R-:W-:Y:S02]  /*4df0*/  UMOV UR28, UR36 ;  /* 0x00000024001c7c82 */ /* 0x000fe40008000000 */
[----:B------:R-:W-:Y:S01]  /*4e00*/  IMAD.U32 R11, RZ, RZ, UR8 ;  /* 0x00000008ff0b7e24 */ /* 0x000fe2000f8e00ff */
[----:B------:R-:W-:Y:S01]  /*4e10*/  UPRMT UR8, UR37, 0x654, UR25 ;  /* 0x0000065425087896 */ /* 0x000fe20008000019 */
[----:B------:R-:W-:Y:S02]  /*4e20*/  IMAD.U32 R10, RZ, RZ, UR9 ;  /* 0x00000009ff0a7e24 */ /* 0x000fe4000f8e00ff */
[----:B------:R-:W-:Y:S01]  /*4e30*/  @!P4 IMAD.X R20, RZ, RZ, R33, P0 ;  /* 0x000000ffff14c224 */ /* 0x000fe200000e0621 */
[----:B------:R-:W-:Y:S02]  /*4e40*/  @!P4 R2UR UR15, R11 ;  /* 0x000000000b0fc2ca */ /* 0x000fe400000e0000 */
[----:B------:R-:W-:Y:S11]  /*4e50*/  @!P4 R2UR UR14, R10 ;  /* 0x000000000a0ec2ca */ /* 0x000ff600000e0000 */
[----:B------:R-:W-:Y:S02]  /*4e60*/  @!UPT UIADD3 URZ, UPT, UPT, URZ, URZ, URZ ;  /* 0x000000fffffff290 */ /* 0x000fe4000fffe0ff */
[----:B------:R2:W-:Y:S01]  /*4e70*/  @!UP1 UTMALDG.3D [UR24], [UR14], desc[UR10] ;  /* 0x00000a180e0095b4 */ /* 0x0005e20008011000 */
[----:B------:R2:W-:Y:S01]  /*4e80*/  @!P4 SYNCS.ARRIVE.TRANS64.RED.A0TR RZ, [UR7+0xb8], R0 ;  /* 0x0000b800ffffc9a7 */ /* 0x0005e20008300407 */
[----:B------:R-:W-:Y:S01]  /*4e90*/  SYNCS.ARRIVE.TRANS64.RED.A1T0 RZ, [UR8], RZ ;  /* 0x000000ffffff79a7 */ /* 0x000fe20008100408 */
[----:B------:R-:W4:Y:S02]  /*4ea0*/  SYNCS.PHASECHK.TRANS64.TRYWAIT P2, [UR7+0xe0], R12 ;  /* 0x0000e00cff0075a7 */ /* 0x000f240008041107 */
[----:B--2-4-:R-:W-:Y:S05]  /*4eb0*/  @!P2 BRA `(.L_x_100) ;  /* 0x0000007400e8a947 */ /* 0x014fea0003800000 */
.L_x_199:
[----:B------:R-:W2:Y:S01]  /*4ec0*/  LDC.64 R14, c[0x0][0xb10] ;  /* 0x0002c400ff0e7b82 */ /* 0x000ea20000000a00 */
[----:B------:R-:W-:Y:S01]  /*4ed0*/  @!P4 R2UR UR8, R20 ;  /* 0x000000001408c2ca */ /* 0x000fe200000e0000 */
[----:B------:R-:W-:Y:S01]  /*4ee0*/  VOTEU.ALL UP1, P4 ;  /* 0x0000000000ff7886 */ /* 0x000fe20002020000 */
[----:B------:R-:W-:Y:S01]  /*4ef0*/  @!P4 R2UR UR9, R21 ;  /* 0x000000001509c2ca */ /* 0x000fe200000e0000 */
[----:B------:R-:W-:Y:S01]  /*4f00*/  UMOV UR10, 0x0 ;  /* 0x00000000000a7882 */ /* 0x000fe20000000000 */
[----:B------:R-:W-:Y:S03]  /*4f10*/  UMOV UR11, 0x10000000 ;  /* 0x10000000000b7882 */ /* 0x000fe60000000000 */
[----:B------:R-:W4:Y:S01]  /*4f20*/  LDC.64 R10, c[0x0][0xb18] ;  /* 0x0002c600ff0a7b82 */ /* 0x000f220000000a00 */
[----:B------:R-:W-:Y:S01]  /*4f30*/  @!UP1 UIADD3 UR18, UPT, UPT, UR34, 0x80, URZ ;  /* 0x0000008022129890 */ /* 0x000fe2000fffe0ff */
[----:B------:R-:W-:Y:S01]  /*4f40*/  @P3 SHF.R.U32.HI R28, RZ, 0x10, R25 ;  /* 0x00000010ff1c3819 */ /* 0x000fe20000011619 */
[----:B------:R-:W-:Y:S01]  /*4f50*/  @!UP1 UIADD3 UR16, UPT, UPT, UR7, 0x4200, URZ ;  /* 0x0000420007109890 */ /* 0x000fe2000fffe0ff */
[----:B------:R-:W-:Y:S01]  /*4f60*/  VIADD R30, R30, 0x1 ;  /* 0x000000011e1e7836 */ /* 0x000fe20000000000 */
[----:B------:R-:W-:Y:S03]  /*4f70*/  VOTEU.ALL UP1, P4 ;  /* 0x0000000000ff7886 */ /* 0x000fe60002020000 */
[----:B------:R-:W5:Y:S01]  /*4f80*/  @!P1 LDC R0, c[0x0][0xb20] ;  /* 0x0002c800ff009b82 */ /* 0x000f620000000800 */
[----:B------:R-:W-:Y:S01]  /*4f90*/  UMOV UR19, UR35 ;  /* 0x0000002300137c82 */ /* 0x000fe20008000000 */
[----:B------:R-:W-:Y:S01]  /*4fa0*/  IMAD.U32 R21, RZ, RZ, UR8 ;  /* 0x00000008ff157e24 */ /* 0x000fe2000f8e00ff */
[----:B------:R-:W-:Y:S05]  /*4fb0*/  UMOV UR20, UR36 ;  /* 0x0000002400147c82 */ /* 0x000fea0008000000 */
[----:B-1----:R-:W1:Y:S01]  /*4fc0*/  @!P1 LDC R3, c[0x0][0xb0c] ;  /* 0x0002c300ff039b82 */ /* 0x002e620000000800 */
[----:B------:R-:W-:Y:S01]  /*4fd0*/  IMAD.U32 R20, RZ, RZ, UR9 ;  /* 0x00000009ff147e24 */ /* 0x000fe2000f8e00ff */
[----:B------:R-:W-:Y:S01]  /*4fe0*/  UPRMT UR8, UR37, 0x654, UR17 ;  /* 0x0000065425087896 */ /* 0x000fe20008000011 */
[----:B------:R-:W-:Y:S03]  /*4ff0*/  @!P4 R2UR UR15, R21 ;  /* 0x00000000150fc2ca */ /* 0x000fe600000e0000 */
[----:B------:R-:W-:Y:S01]  /*5000*/  @!P4 R2UR UR14, R20 ;  /* 0x00000000140ec2ca */ /* 0x000fe200000e0000 */
[----:B------:R-:W-:Y:S11]  /*5010*/  @!P4 IMAD.MOV.U32 R20, RZ, RZ, 0x2000 ;  /* 0x00002000ff14c424 */ /* 0x000ff600078e00ff */
[----:B------:R-:W-:Y:S01]  /*5020*/  @!UPT UIADD3 URZ, UPT, UPT, URZ, URZ, URZ ;  /* 0x000000fffffff290 */ /* 0x000fe2000fffe0ff */
[----:B------:R1:W-:Y:S01]  /*5030*/  @!UP1 UTMALDG.3D [UR16], [UR14], desc[UR10] ;  /* 0x00000a100e0095b4 */ /* 0x0003e20008011000 */
[----:B------:R1:W-:Y:S02]  /*5040*/  @!P4 SYNCS.ARRIVE.TRANS64.RED.A0TR RZ, [UR7+0xc0], R20 ;  /* 0x0000c014ffffc9a7 */ /* 0x0003e40008300407 */
[----:B-1----:R-:W-:Y:S01]  /*5050*/  @!P1 ISETP.NE.AND P2, PT, R3, 0x1, PT ;  /* 0x000000010300980c */ /* 0x002fe20003f45270 */
[C---:B--2---:R-:W-:Y:S01]  /*5060*/  @!P1 IMAD.HI.U32 R14, R13.reuse, R14, RZ ;  /* 0x0000000e0d0e9227 */ /* 0x044fe200078e00ff */
[----:B----4-:R-:W-:Y:S03]  /*5070*/  @!P1 ISETP.NE.AND P0, PT, R10, 0x1, PT ;  /* 0x000000010a00980c */ /* 0x010fe60003f05270 */
[C---:B------:R-:W-:Y:S01]  /*5080*/  @!P1 IMAD.HI.U32 R11, R8.reuse, R11, RZ ;  /* 0x0000000b080b9227 */ /* 0x040fe200078e00ff */
[----:B------:R-:W-:Y:S04]  /*5090*/  @!P1 SHF.R.U32.HI R14, RZ, R15, R14 ;  /* 0x0000000fff0e9219 */ /* 0x000fe8000001160e */
[----:B-----5:R-:W-:Y:S01]  /*50a0*/  @!P1 SHF.R.U32.HI R9, RZ, R0, R11 ;  /* 0x00000000ff099219 */ /* 0x020fe2000001160b */
[----:B------:R-:W-:Y:S01]  /*50b0*/  SYNCS.ARRIVE.TRANS64.RED.A1T0 RZ, [UR8], RZ ;  /* 0x000000ffffff79a7 */ /* 0x000fe20008100408 */
[----:B------:R-:W-:Y:S02]  /*50c0*/  @!P1 SEL R14, R13, R14, !P2 ;  /* 0x0000000e0d0e9207 */ /* 0x000fe40005000000 */
[----:B------:R-:W-:Y:S01]  /*50d0*/  @!P1 SEL R9, R8, R9, !P0 ;  /* 0x0000000908099207 */ /* 0x000fe20004000000 */
[----:B------:R-:W1:Y:S04]  /*50e0*/  SYNCS.PHASECHK.TRANS64.TRYWAIT P5, [UR7+0xe8], R12 ;  /* 0x0000e80cff0075a7 */ /* 0x000e6800080a1107 */
[----:B------:R-:W-:Y:S02]  /*50f0*/  @!P1 IMAD.IADD R0, R9, 0x1, -R14 ;  /* 0x0000000109009824 */ /* 0x000fe400078e0a0e */
[----:B------:R-:W-:Y:S02]  /*5100*/  @!P1 IMAD.IADD R9, R14, 0x1, -R9 ;  /* 0x000000010e099824 */ /* 0x000fe400078e0a09 */
[----:B------:R-:W-:Y:S02]  /*5110*/  @!P1 IMAD R13, R0, R3, R13 ;  /* 0x00000003000d9224 */ /* 0x000fe400078e020d */
[----:B------:R-:W-:Y:S01]  /*5120*/  @!P1 IMAD R8, R9, R10, R8 ;  /* 0x0000000a09089224 */ /* 0x000fe200078e0208 */
[----:B-1----:R-:W-:Y:S06]  /*5130*/  @!P5 BRA `(.L_x_101) ;  /* 0x000000740060d947 */ /* 0x002fec0003800000 */
.L_x_201:
[----:B-1----:R-:W-:Y:S01]  /*5140*/  @!P4 IADD3 R3, P0, PT, R32, 0x580, RZ ;  /* 0x000005802003c810 */ /* 0x002fe20007f1e0ff */
[----:B------:R-:W-:Y:S01]  /*5150*/  VOTEU.ALL UP1, P4 ;  /* 0x0000000000ff7886 */ /* 0x000fe20002020000 */
[----:B------:R-:W-:Y:S01]  /*5160*/  UMOV UR18, 0x0 ;  /* 0x0000000000127882 */ /* 0x000fe20000000000 */
[----:B------:R-:W-:Y:S01]  /*5170*/  UMOV UR19, 0x10000000 ;  /* 0x1000000000137882 */ /* 0x000fe20000000000 */
[----:B------:R-:W-:Y:S01]  /*5180*/  @!P4 R2UR UR9, R3 ;  /* 0x000000000309c2ca */ /* 0x000fe200000e0000 */
[----:B------:R-:W-:Y:S01]  /*5190*/  @!P4 IMAD.X R0, RZ, RZ, R33, P0 ;  /* 0x000000ffff00c224 */ /* 0x000fe200000e0621 */
[----:B------:R-:W-:Y:S01]  /*51a0*/  @!UP1 UIADD3 UR10, UPT, UPT, UR34, 0xc0, URZ ;  /* 0x000000c0220a9890 */ /* 0x000fe2000fffe0ff */
[----:B------:R-:W-:Y:S01]  /*51b0*/  ISETP.NE.AND P0, PT, R30, 0x2, PT ;  /* 0x000000021e00780c */ /* 0x000fe20003f05270 */
[----:B------:R-:W-:Y:S01]  /*51c0*/  UMOV UR11, UR35 ;  /* 0x00000023000b7c82 */ /* 0x000fe20008000000 */
[----:B------:R-:W-:Y:S01]  /*51d0*/  UMOV UR12, UR36 ;  /* 0x00000024000c7c82 */ /* 0x000fe20008000000 */
[----:B------:R-:W-:Y:S01]  /*51e0*/  @!P4 R2UR UR8, R0 ;  /* 0x000000000008c2ca */ /* 0x000fe200000e0000 */
[----:B------:R-:W-:Y:S01]  /*51f0*/  IMAD.IADD R20, R8, 0x1, R147 ;  /* 0x0000000108147824 */ /* 0x000fe200078e0293 */
[----:B------:R-:W-:Y:S01]  /*5200*/  @P3 R2UR UR36, R28 ;  /* 0x000000001c2432ca */ /* 0x000fe200000e0000 */
[----:B------:R-:W-:Y:S01]  /*5210*/  IMAD.IADD R21, R13, 0x1, R170 ;  /* 0x000000010d157824 */ /* 0x000fe200078e02aa */
[----:B------:R-:W-:Y:S02]  /*5220*/  SEL R0, RZ, 0x1, P0 ;  /* 0x00000001ff007807 */ /* 0x000fe40000000000 */
[----:B------:R-:W-:Y:S01]  /*5230*/  LOP3.LUT R31, R31, 0x1, RZ, 0x3c, !PT ;  /* 0x000000011f1f7812 */ /* 0x000fe200078e3cff */
[----:B------:R-:W-:Y:S01]  /*5240*/  IMAD.U32 R10, RZ, RZ, UR9 ;  /* 0x00000009ff0a7e24 */ /* 0x000fe2000f8e00ff */
[----:B------:R-:W-:Y:S01]  /*5250*/  @!UP1 UIADD3 UR9, UPT, UPT, UR7, 0xc8, URZ ;  /* 0x000000c807099890 */ /* 0x000fe2000fffe0ff */
[----:B------:R-:W-:Y:S02]  /*5260*/  LOP3.LUT R29, R29, R0, RZ, 0x3c, !PT ;  /* 0x000000001d1d7212 */ /* 0x000fe400078e3cff */
[----:B------:R-:W-:Y:S02]  /*5270*/  SEL R30, R30, RZ, P0 ;  /* 0x000000ff1e1e7207 */ /* 0x000fe40000000000 */
[----:B------:R-:W-:Y:S01]  /*5280*/  IMAD.U32 R11, RZ, RZ, UR8 ;  /* 0x00000008ff0b7e24 */ /* 0x000fe2000f8e00ff */
[----:B------:R-:W-:Y:S01]  /*5290*/  @!P4 R2UR UR14, R10 ;  /* 0x000000000a0ec2ca */ /* 0x000fe200000e0000 */
[----:B------:R-:W-:Y:S01]  /*52a0*/  @!UP1 UIADD3 UR8, UPT, UPT, UR7, 0x6200, URZ ;  /* 0x0000620007089890 */ /* 0x000fe2000fffe0ff */
[----:B------:R-:W-:Y:S02]  /*52b0*/  VOTEU.ALL UP1, P4 ;  /* 0x0000000000ff7886 */ /* 0x000fe40002020000 */
[----:B------:R-:W-:Y:S11]  /*52c0*/  @!P4 R2UR UR15, R11 ;  /* 0x000000000b0fc2ca */ /* 0x000ff600000e0000 */
[----:B------:R-:W-:Y:S02]  /*52d0*/  @!UPT UIADD3 URZ, UPT, UPT, URZ, URZ, URZ ;  /* 0x000000fffffff290 */ /* 0x000fe4000fffe0ff */
[----:B------:R2:W-:Y:S01]  /*52e0*/  @!UP1 UTMALDG.3D [UR8], [UR14], desc[UR18] ;  /* 0x000012080e0095b4 */ /* 0x0005e20008011000 */
[----:B------:R2:W-:Y:S01]  /*52f0*/  @!P4 SYNCS.ARRIVE.TRANS64.RED.A0TR RZ, [UR7+0xc8], R23 ;  /* 0x0000c817ffffc9a7 */ /* 0x0005e20008300407 */
[----:B------:R-:W-:Y:S01]  /*5300*/  UPLOP3.LUT UP1, UPT, UPT, UPT, UPT, 0x80, 0x8 ;  /* 0x000000000008789c */ /* 0x000fe20003f2f070 */
[----:B------:R-:W-:Y:S01]  /*5310*/  SYNCS.ARRIVE.TRANS64.RED.A1T0 RZ, [UR13], RZ ;  /* 0x000000ffffff79a7 */ /* 0x000fe2000810040d */
[----:B------:R-:W-:Y:S09]  /*5320*/  @P3 BRA `(.L_x_102) ;  /* 0xfffffff000943947 */ /* 0x000ff2000383ffff */
[----:B------:R-:W-:-:S04]  /*5330*/  SHF.L.U32 R3, R31, 0x1f, RZ ;  /* 0x0000001f1f037819 */ /* 0x000fc800000006ff */
[----:B------:R-:W1:Y:S02]  /*5340*/  SYNCS.PHASECHK.TRANS64.TRYWAIT P0, [UR7+0xd0], R3 ;  /* 0x0000d003ff0075a7 */ /* 0x000e640008001107 */
[----:B-1----:R-:W-:Y:S05]  /*5350*/  @!P0 BRA `(.L_x_103) ;  /* 0x0000007000f08947 */ /* 0x002fea0003800000 */
.L_x_203:
[----:B------:R-:W4:Y:S02]  /*5360*/  SYNCS.PHASECHK.TRANS64.TRYWAIT P0, [UR7+0xd8], R3 ;  /* 0x0000d803ff0075a7 */ /* 0x000f240008001107 */
[----:B----4-:R-:W-:Y:S05]  /*5370*/  @!P0 BRA `(.L_x_104) ;  /* 0x0000007400008947 */ /* 0x010fea0003800000 */
.L_x_205:
[----:B------:R-:W4:Y:S02]  /*5380*/  SYNCS.PHASECHK.TRANS64.TRYWAIT P0, [UR7+0xe0], R3 ;  /* 0x0000e003ff0075a7 */ /* 0x000f240008001107 */
[----:B----4-:R-:W-:Y:S05]  /*5390*/  @!P0 BRA `(.L_x_105) ;  /* 0x0000007400108947 */ /* 0x010fea0003800000 */
.L_x_207:
[----:B-1----:R-:W-:-:S07]  /*53a0*/  MOV R0, UR7 ;  /* 0x0000000700007c02 */ /* 0x002fce0008000f00 */
.L_x_106:
[----:B-1----:R-:W-:-:S04]  /*53b0*/  SHF.L.U32 R3, R31, 0x1f, RZ ;  /* 0x0000001f1f037819 */ /* 0x002fc800000006ff */
[----:B------:R1:W4:Y:S03]  /*53c0*/  SYNCS.PHASECHK.TRANS64.TRYWAIT P0, [R0+URZ+0xe8], R3 ;  /* 0x0000e803000075a7 */ /* 0x00032600080011ff */
[----:B----4-:R-:W-:Y:S05]  /*53d0*/  @!P0 NANOSLEEP.SYNCS 0x989680 ;  /* 0x009896800000895d */ /* 0x010fea0003900000 */
[----:B------:R-:W4:Y:S02]  /*53e0*/  @!P0 SYNCS.PHASECHK.TRANS64 P0, [R0+URZ+0xe8], R3 ;  /* 0x0000e803000085a7 */ /* 0x000f2400080010ff */
[----:B--2-4-:R-:W-:Y:S05]  /*53f0*/  @P0 EXIT ;  /* 0x000000000000094d */ /* 0x014fea0003800000 */
[----:B------:R-:W-:Y:S05]  /*5400*/  BRA `(.L_x_106) ;  /* 0xfffffffc00e87947 */ /* 0x000fea000383ffff */
.L_x_91:
[----:B------:R-:W-:-:S06]  /*5410*/  UISETP.GE.AND UP1, UPT, UR10, 0x4, UPT ;  /* 0x000000040a00788c */ /* 0x000fcc000bf26270 */
[----:B------:R-:W-:-:S13]  /*5420*/  PLOP3.LUT P0, PT, PT, PT, UP1, 0x80, 0x8 ;  /* 0x000000000008781c */ /* 0x000fda0003f0f018 */
[----:B------:R-:W-:Y:S05]  /*5430*/  @!P0 EXIT ;  /* 0x000000000000894d */ /* 0x000fea0003800000 */
[----:B------:R-:W-:Y:S01]  /*5440*/  BAR.SYNC.DEFER_BLOCKING 0x6, 0xa0 ;  /* 0x0182800000007b1d */ /* 0x000fe20000010000 */
[C---:B------:R-:W-:Y:S01]  /*5450*/  IMAD.SHL.U32 R3, R185.reuse, 0x40, RZ ;  /* 0x00000040b9037824 */ /* 0x040fe200078e00ff */
[C---:B------:R-:W-:Y:S01]  /*5460*/  LOP3.LUT R189, R185.reuse, 0x60, RZ, 0xc0, !PT ;  /* 0x00000060b9bd7812 */ /* 0x040fe200078ec0ff */
[C---:B------:R-:W-:Y:S01]  /*5470*/  IMAD.SHL.U32 R172, R185.reuse, 0x8, RZ ;  /* 0x00000008b9ac7824 */ /* 0x040fe200078e00ff */
[C---:B------:R-:W-:Y:S01]  /*5480*/  LOP3.LUT R187, R185.reuse, 0x2, RZ, 0xc0, !PT ;  /* 0x00000002b9bb7812 */ /* 0x040fe200078ec0ff */
[----:B------:R-:W-:Y:S01]  /*5490*/  IMAD.U32 R79, R185, 0x10000, RZ ;  /* 0x00010000b94f7824 */ /* 0x000fe200078e00ff */
[----:B------:R-:W-:Y:S02]  /*54a0*/  UMOV UR49, 0x400 ;  /* 0x0000040000317882 */ /* 0x000fe40000000000 */
[----:B------:R-:W1:Y:S01]  /*54b0*/  LDC R177, c[0x0][0x370] ;  /* 0x0000dc00ffb17b82 */ /* 0x000e620000000800 */
[----:B------:R-:W-:Y:S01]  /*54c0*/  ULEA UR49, UR37, UR49, 0x18 ;  /* 0x0000003125317291 */ /* 0x000fe2000f8ec0ff */
[----:B------:R-:W-:Y:S01]  /*54d0*/  LOP3.LUT R5, R3, 0x180, RZ, 0xc0, !PT ;  /* 0x0000018003057812 */ /* 0x000fe200078ec0ff */
[----:B------:R-:W-:Y:S01]  /*54e0*/  HFMA2 R192, -RZ, RZ, 0, 0 ;  /* 0x00000000ffc07431 */ /* 0x000fe200000001ff */
[----:B------:R-:W-:Y:S01]  /*54f0*/  LOP3.LUT R79, R79, 0x600000, RZ, 0xc0, !PT ;  /* 0x006000004f4f7812 */ /* 0x000fe200078ec0ff */
[----:B------:R-:W-:Y:S01]  /*5500*/  UIADD3 UR4, UPT, UPT, UR49, 0x8200, URZ ;  /* 0x0000820031047890 */ /* 0x000fe2000fffe0ff */
[----:B------:R-:W-:Y:S01]  /*5510*/  LOP3.LUT R172, R5, 0x30, R172, 0xf8, !PT ;  /* 0x0000003005ac7812 */ /* 0x000fe200078ef8ac */
[----:B------:R-:W-:Y:S01]  /*5520*/  IMAD.MOV.U32 R76, RZ, RZ, RZ ;  /* 0x000000ffff4c7224 */ /* 0x000fe200078e00ff */
[----:B------:R-:W2:Y:S01]  /*5530*/  LDC R74, c[0x0][0xb0c] ;  /* 0x0002c300ff4a7b82 */ /* 0x000ea20000000800 */
[----:B------:R-:W-:-:S02]  /*5540*/  LOP3.LUT R185, R185, 0x4, RZ, 0xc0, !PT ;  /* 0x00000004b9b97812 */ /* 0x000fc400078ec0ff */
[----:B------:R-:W-:Y:S02]  /*5550*/  CS2R R182, SRZ ;  /* 0x0000000000b67805 */ /* 0x000fe4000001ff00 */
[----:B------:R-:W-:Y:S02]  /*5560*/  LOP3.LUT R172, R172, 0x1e40, R3, 0xf8, !PT ;  /* 0x00001e40acac7812 */ /* 0x000fe400078ef803 */
[----:B------:R-:W-:Y:S02]  /*5570*/  CS2R R180, SRZ ;  /* 0x0000000000b47805 */ /* 0x000fe4000001ff00 */
[----:B------:R-:W-:Y:S01]  /*5580*/  IADD3 R184, PT, PT, -R185, 0x2, RZ ;  /* 0x00000002b9b87810 */ /* 0x000fe20007ffe1ff */
[----:B------:R-:W-:Y:S01]  /*5590*/  IMAD.MOV R176, RZ, RZ, -R187 ;  /* 0x000000ffffb07224 */ /* 0x000fe200078e0abb */
[----:B------:R-:W-:Y:S01]  /*55a0*/  MOV R188, UR4 ;  /* 0x0000000400bc7c02 */ /* 0x000fe20008000f00 */
[----:B------:R-:W3:Y:S01]  /*55b0*/  LDC R174, c[0x0][0xb20] ;  /* 0x0002c800ffae7b82 */ /* 0x000ee20000000800 */
[----:B------:R-:W4:Y:S01]  /*55c0*/  LDS R0, [UR49+0x190] ;  /* 0x00019031ff007984 */ /* 0x000f220008000800 */
[----:B------:R-:W-:Y:S01]  /*55d0*/  VIADD R186, R172, UR49 ;  /* 0x00000031acba7c36 */ /* 0x000fe20008000000 */
[----:B------:R-:W1:Y:S01]  /*55e0*/  LDCU.64 UR52, c[0x0][0x348] ;  /* 0x00006900ff3477ac */ /* 0x000e620008000a00 */
[----:B------:R-:W-:-:S02]  /*55f0*/  IMAD.MOV R175, RZ, RZ, -R185 ;  /* 0x000000ffffaf7224 */ /* 0x000fc400078e0ab9 */
[----:B------:R-:W-:Y:S01]  /*5600*/  VIADD R186, R186, 0x200 ;  /* 0x00000200baba7836 */ /* 0x000fe20000000000 */
[----:B------:R-:W1:Y:S01]  /*5610*/  LDCU.64 UR38, c[0x0][0x888] ;  /* 0x00011100ff2677ac */ /* 0x000e620008000a00 */
[----:B------:R-:W1:Y:S01]  /*5620*/  LDC R73, c[0x0][0xb30] ;  /* 0x0002cc00ff497b82 */ /* 0x000e620000000800 */
[----:B------:R-:W1:Y:S01]  /*5630*/  LDCU.64 UR44, c[0x0][0x890] ;  /* 0x00011200ff2c77ac */ /* 0x000e620008000a00 */
[----:B------:R-:W-:-:S06]  /*5640*/  UIADD3 UR48, UPT, UPT, UR49, 0x200, URZ ;  /* 0x0000020031307890 */ /* 0x000fcc000fffe0ff */
[----:B------:R-:W1:Y:S08]  /*5650*/  LDC.64 R168, c[0x0][0xb10] ;  /* 0x0002c400ffa87b82 */ /* 0x000e700000000a00 */
[----:B------:R-:W1:Y:S08]  /*5660*/  LDC.64 R70, c[0x0][0xb18] ;  /* 0x0002c600ff467b82 */ /* 0x000e700000000a00 */
[----:B------:R-:W1:Y:S08]  /*5670*/  LDC.64 R68, c[0x0][0xb28] ;  /* 0x0002ca00ff447b82 */ /* 0x000e700000000a00 */
[----:B------:R-:W1:Y:S01]  /*5680*/  LDC.64 R166, c[0x0][0x8b0] ;  /* 0x00022c00ffa67b82 */ /* 0x000e620000000a00 */
[----:B----4-:R-:W-:-:S07]  /*5690*/  IMAD.IADD R79, R0, 0x1, R79 ;  /* 0x00000001004f7824 */ /* 0x010fce00078e024f */
[----:B------:R-:W4:Y:S08]  /*56a0*/  LDC.64 R164, c[0x0][0x8a8] ;  /* 0x00022a00ffa47b82 */ /* 0x000f300000000a00 */
[----:B--23--:R-:W1:Y:S02]  /*56b0*/  LDC R178, c[0x0][0x374] ;  /* 0x0000dd00ffb27b82 */ /* 0x00ce640000000800 */
.L_x_151:
[----:B------:R-:W-:Y:S02]  /*56c0*/  LEA R0, R192, UR49, 0x3 ;  /* 0x00000031c0007c11 */ /* 0x000fe4000f8e18ff */
[----:B------:R-:W-:Y:S02]  /*56d0*/  SHF.L.U32 R3, R182, 0x1f, RZ ;  /* 0x0000001fb6037819 */ /* 0x000fe400000006ff */
[----:B-1----:R-:W-:Y:S02]  /*56e0*/  LEA R16, R192, UR49, 0x4 ;  /* 0x00000031c0107c11 */ /* 0x002fe4000f8e20ff */
[----:B------:R-:W2:Y:S02]  /*56f0*/  SYNCS.PHASECHK.TRANS64.TRYWAIT P0, [R0+URZ+0x100], R3 ;  /* 0x00010003000075a7 */ /* 0x000ea400080011ff */
[----:B--2---:R-:W-:Y:S05]  /*5700*/  @!P0 BRA `(.L_x_107) ;  /* 0x00000070004c8947 */ /* 0x004fea0003800000 */
.L_x_208:
[----:B------:R-:W3:Y:S01]  /*5710*/  LDC.64 R12, c[0x0][0xb10] ;  /* 0x0002c400ff0c7b82 */ /* 0x000ee20000000a00 */
[----:B------:R-:W4:Y:S01]  /*5720*/  LDS.128 R16, [R16+0x170] ;  /* 0x0001700010107984 */ /* 0x000f220000000c00 */
[----:B-1----:R-:W-:Y:S01]  /*5730*/  ISETP.NE.AND P1, PT, R73, 0x1, PT ;  /* 0x000000014900780c */ /* 0x002fe20003f25270 */
[----:B--2---:R-:W-:Y:S01]  /*5740*/  VIADD R0, R0, 0x110 ;  /* 0x0000011000007836 */ /* 0x004fe20000000000 */
[----:B------:R-:W-:Y:S04]  /*5750*/  ISETP.GE.AND P0, PT, R72, 0x1, PT ;  /* 0x000000014800780c */ /* 0x000fe80003f06270 */
[----:B------:R-:W1:Y:S01]  /*5760*/  LDC.64 R10, c[0x0][0xb18] ;  /* 0x0002c600ff0a7b82 */ /* 0x000e620000000a00 */
[----:B------:R-:W-:Y:S01]  /*5770*/  PRMT R0, RZ, 0x654, R0 ;  /* 0x00000654ff007816 */ /* 0x000fe20000000000 */
[----:B------:R-:W-:Y:S01]  /*5780*/  @!PT LDS RZ, [RZ] ;  /* 0x00000000fffff984 */ /* 0x000fe20000000800 */
[----:B------:R-:W-:Y:S01]  /*5790*/  @!PT LDS RZ, [RZ] ;  /* 0x00000000fffff984 */ /* 0x000fe20000000800 */
[----:B------:R-:W-:Y:S01]  /*57a0*/  @!PT LDS RZ, [RZ] ;  /* 0x00000000fffff984 */ /* 0x000fe20000000800 */
[----:B------:R-:W-:Y:S01]  /*57b0*/  @!PT LDS RZ, [RZ] ;  /* 0x00000000fffff984 */ /* 0x000fe20000000800 */
[----:B------:R2:W-:Y:S06]  /*57c0*/  MEMBAR.ALL.CTA ;  /* 0x0000000000007992 */ /* 0x0005ec0000008000 */
[----:B--2---:R-:W2:Y:S01]  /*57d0*/  FENCE.VIEW.ASYNC.S ;  /* 0x00000000000073c6 */ /* 0x004ea20000000000 */
[----:B------:R-:W1:Y:S08]  /*57e0*/  @!P1 LDC R14, c[0x0][0xb20] ;  /* 0x0002c800ff0e9b82 */ /* 0x000e700000000800 */
[----:B------:R-:W1:Y:S01]  /*57f0*/  @!P1 LDC R9, c[0x0][0xb0c] ;  /* 0x0002c300ff099b82 */ /* 0x000e620000000800 */
[----:B--2---:R2:W-:Y:S01]  /*5800*/  SYNCS.ARRIVE.TRANS64.RED.A1T0 RZ, [R0+URZ], RZ ;  /* 0x000000ff00ff79a7 */ /* 0x0045e200081004ff */
[----:B----4-:R-:W-:Y:S04]  /*5810*/  LOP3.LUT P4, RZ, R18, 0x1, RZ, 0xc0, !PT ;  /* 0x0000000112ff7812 */ /* 0x010fe8000788c0ff */
[----:B------:R-:W-:Y:S09]  /*5820*/  P2R R190, PR, RZ, 0x10 ;  /* 0x00000010ffbe7803 */ /* 0x000ff20000000000 */
[----:B------:R-:W-:Y:S02]  /*5830*/  @P4 MOV R77, R16 ;  /* 0x00000010004d4202 */ /* 0x000fe40000000f00 */
[----:B------:R-:W-:Y:S01]  /*5840*/  @P4 LOP3.LUT R75, R17, 0xffff, RZ, 0xc0, !PT ;  /* 0x0000ffff114b4812 */ /* 0x000fe200078ec0ff */
[----:B--23--:R-:W-:Y:S06]  /*5850*/  @!P0 BRA `(.L_x_108) ;  /* 0x0000000000a48947 */ /* 0x00cfec0003800000 */
[----:B------:R-:W-:Y:S01]  /*5860*/  IMAD.HI.U32 R23, R178, R71, RZ ;  /* 0x00000047b2177227 */ /* 0x000fe200078e00ff */
[----:B------:R-:W-:Y:S02]  /*5870*/  ISETP.NE.AND P0, PT, R70, 0x1, PT ;  /* 0x000000014600780c */ /* 0x000fe40003f05270 */
[----:B------:R-:W-:Y:S01]  /*5880*/  ISETP.NE.AND P2, PT, R72, 0x1, PT ;  /* 0x000000014800780c */ /* 0x000fe20003f45270 */
[----:B------:R-:W-:Y:S01]  /*5890*/  IMAD.HI.U32 R22, R177, R168, RZ ;  /* 0x000000a8b1167227 */ /* 0x000fe200078e00ff */
[----:B------:R-:W-:Y:S02]  /*58a0*/  SHF.R.U32.HI R23, RZ, R174, R23 ;  /* 0x000000aeff177219 */ /* 0x000fe40000011617 */
[----:B------:R-:W-:Y:S01]  /*58b0*/  ISETP.NE.AND P3, PT, R74, 0x1, PT ;  /* 0x000000014a00780c */ /* 0x000fe20003f65270 */
[----:B------:R-:W-:Y:S01]  /*58c0*/  IMAD.HI.U32 R26, R77, R168, RZ ;  /* 0x000000a84d1a7227 */ /* 0x000fe200078e00ff */
[----:B------:R-:W-:Y:S02]  /*58d0*/  SHF.R.U32.HI R22, RZ, R169, R22 ;  /* 0x000000a9ff167219 */ /* 0x000fe40000011616 */
[----:B------:R-:W-:Y:S01]  /*58e0*/  SEL R3, R178, R23, !P0 ;  /* 0x00000017b2037207 */ /* 0x000fe20004000000 */
[----:B------:R-:W-:Y:S01]  /*58f0*/  IMAD.HI.U32 R23, R75, R71, RZ ;  /* 0x000000474b177227 */ /* 0x000fe200078e00ff */
[----:B------:R-:W-:Y:S02]  /*5900*/  SEL R7, R177, R22, !P3 ;  /* 0x00000016b1077207 */ /* 0x000fe40005800000 */
[----:B------:R-:W-:Y:S01]  /*5910*/  SHF.R.U32.HI R26, RZ, R169, R26 ;  /* 0x000000a9ff1a7219 */ /* 0x000fe2000001161a */
[-C--:B------:R-:W-:Y:S04]  /*5920*/  IMAD.HI.U32 R22, R3, R68.reuse, RZ ;  /* 0x0000004403167227 */ /* 0x080fe800078e00ff */
[----:B------:R-:W-:Y:S01]  /*5930*/  IMAD.HI.U32 R24, R7, R68, RZ ;  /* 0x0000004407187227 */ /* 0x000fe200078e00ff */
[-C--:B------:R-:W-:Y:S02]  /*5940*/  @P2 SHF.R.U32.HI R3, RZ, R69.reuse, R22 ;  /* 0x00000045ff032219 */ /* 0x080fe40000011616 */
[----:B------:R-:W-:Y:S02]  /*5950*/  SHF.R.U32.HI R22, RZ, R174, R23 ;  /* 0x000000aeff167219 */ /* 0x000fe40000011617 */
[----:B------:R-:W-:Y:S01]  /*5960*/  @P2 SHF.R.U32.HI R7, RZ, R69, R24 ;  /* 0x00000045ff072219 */ /* 0x000fe20000011618 */
[C---:B------:R-:W-:Y:S01]  /*5970*/  IMAD R2, R72.reuse, R3, RZ ;  /* 0x0000000348027224 */ /* 0x040fe200078e02ff */
[----:B------:R-:W-:Y:S02]  /*5980*/  SEL R5, R75, R22, !P0 ;  /* 0x000000164b057207 */ /* 0x000fe40004000000 */
[----:B------:R-:W-:Y:S01]  /*5990*/  SEL R3, R77, R26, !P3 ;  /* 0x0000001a4d037207 */ /* 0x000fe20005800000 */
[----:B------:R-:W-:Y:S01]  /*59a0*/  IMAD R4, R72, R7, RZ ;  /* 0x0000000748047224 */ /* 0x000fe200078e02ff */
[C---:B------:R-:W-:Y:S01]  /*59b0*/  ISETP.GE.AND P0, PT, R5.reuse, R2, PT ;  /* 0x000000020500720c */ /* 0x040fe20003f06270 */
[----:B------:R-:W-:Y:S03]  /*59c0*/  IMAD.HI.U32 R6, R5, R68, RZ ;  /* 0x0000004405067227 */ /* 0x000fe600078e00ff */
[----:B------:R-:W-:Y:S01]  /*59d0*/  ISETP.GE.OR P0, PT, R3, R4, P0 ;  /* 0x000000040300720c */ /* 0x000fe20000706670 */
[----:B------:R-:W-:Y:S01]  /*59e0*/  IMAD.MOV R4, RZ, RZ, -R3 ;  /* 0x000000ffff047224 */ /* 0x000fe200078e0a03 */
[-C--:B------:R-:W-:Y:S03]  /*59f0*/  SHF.R.U32.HI R6, RZ, R69.reuse, R6 ;  /* 0x00000045ff067219 */ /* 0x080fe60000011606 */
[----:B------:R-:W-:Y:S01]  /*5a00*/  IMAD R77, R74, R4, R77 ;  /* 0x000000044a4d7224 */ /* 0x000fe200078e024d */
[----:B------:R-:W-:Y:S05]  /*5a10*/  SEL R15, R5, R6, !P2 ;  /* 0x00000006050f7207 */ /* 0x000fea0005000000 */
[----:B------:R-:W-:Y:S02]  /*5a20*/  IMAD.MOV R6, RZ, RZ, -R15 ;  /* 0x000000ffff067224 */ /* 0x000fe400078e0a0f */
[C---:B------:R-:W-:Y:S04]  /*5a30*/  @!P0 IMAD.HI.U32 R2, R3.reuse, R68, RZ ;  /* 0x0000004403028227 */ /* 0x040fe800078e00ff */
[----:B------:R-:W-:Y:S01]  /*5a40*/  IMAD R6, R72, R6, R5 ;  /* 0x0000000648067224 */ /* 0x000fe200078e0205 */
[----:B------:R-:W-:Y:S04]  /*5a50*/  @!P0 SHF.R.U32.HI R2, RZ, R69, R2 ;  /* 0x00000045ff028219 */ /* 0x000fe80000011602 */
[----:B------:R-:W-:Y:S02]  /*5a60*/  @!P0 SEL R0, R3, R2, !P2 ;  /* 0x0000000203008207 */ /* 0x000fe40005000000 */
[----:B------:R-:W-:Y:S02]  /*5a70*/  IADD3 R2, PT, PT, -R5, RZ, RZ ;  /* 0x000000ff05027210 */ /* 0x000fe40007ffe1ff */
[----:B------:R-:W-:Y:S01]  /*5a80*/  @!P0 IADD3 R8, PT, PT, R15, -R0, RZ ;  /* 0x800000000f088210 */ /* 0x000fe20007ffe0ff */
[----:B------:R-:W-:Y:S02]  /*5a90*/  @!P0 IMAD R0, R7, R6, R0 ;  /* 0x0000000607008224 */ /* 0x000fe400078e0200 */
[----:B------:R-:W-:Y:S02]  /*5aa0*/  IMAD R75, R70, R2, R75 ;  /* 0x00000002464b7224 */ /* 0x000fe400078e024b */
[----:B------:R-:W-:Y:S02]  /*5ab0*/  @!P0 IMAD R5, R8, R72, R3 ;  /* 0x0000004808058224 */ /* 0x000fe400078e0203 */
[----:B------:R-:W-:Y:S04]  /*5ac0*/  @!P0 IMAD.MOV.U32 R3, RZ, RZ, R0 ;  /* 0x000000ffff038224 */ /* 0x000fe800078e0000 */
[----:B------:R-:W-:Y:S02]  /*5ad0*/  IMAD R77, R3, R74, R77 ;  /* 0x0000004a034d7224 */ /* 0x000fe400078e024d */
[----:B------:R-:W-:Y:S07]  /*5ae0*/  IMAD R75, R5, R70, R75 ;  /* 0x00000046054b7224 */ /* 0x000fee00078e024b */
.L_x_108:
[----:B-1----:R-:W-:Y:S01]  /*5af0*/  @!P1 ISETP.NE.AND P0, PT, R10, 0x1, PT ;  /* 0x000000010a00980c */ /* 0x002fe20003f05270 */
[----:B------:R-:W-:Y:S01]  /*5b00*/  @!P1 IMAD.HI.U32 R0, R77, R12, RZ ;  /* 0x0000000c4d009227 */ /* 0x000fe200078e00ff */
[----:B------:R-:W-:Y:S01]  /*5b10*/  @!P1 ISETP.NE.AND P2, PT, R9, 0x1, PT ;  /* 0x000000010900980c */ /* 0x000fe20003f45270 */
[----:B------:R-:W-:Y:S01]  /*5b20*/  ULOP3.LUT UP0, URZ, UR48, 0x1b0, URZ, 0xc0, !UPT ;  /* 0x000001b030ff7892 */ /* 0x000fe2000f80c0ff */
[----:B------:R-:W-:Y:S01]  /*5b30*/  R2UR UR42, R21 ;  /* 0x00000000152a72ca */ /* 0x000fe200000e0000 */
[----:B------:R-:W-:Y:S01]  /*5b40*/  @!P1 IMAD.HI.U32 R3, R75, R11, RZ ;  /* 0x0000000b4b039227 */ /* 0x000fe200078e00ff */
[----:B------:R-:W-:Y:S02]  /*5b50*/  @!P1 SHF.R.U32.HI R0, RZ, R13, R0 ;  /* 0x0000000dff009219 */ /* 0x000fe40000011600 */
[----:B------:R-:W-:Y:S01]  /*5b60*/  R2UR UR41, R20 ;  /* 0x00000000142972ca */ /* 0x000fe200000e0000 */
[----:B------:R-:W-:Y:S01]  /*5b70*/  VIADD R192, R192, 0x1 ;  /* 0x00000001c0c07836 */ /* 0x000fe20000000000 */
[----:B------:R-:W-:Y:S02]  /*5b80*/  @!P1 SHF.R.U32.HI R2, RZ, R14, R3 ;  /* 0x0000000eff029219 */ /* 0x000fe40000011603 */
[----:B------:R-:W-:Y:S02]  /*5b90*/  @!P1 SEL R3, R77, R0, !P2 ;  /* 0x000000004d039207 */ /* 0x000fe40005000000 */
[----:B------:R-:W-:Y:S02]  /*5ba0*/  @!P1 SEL R2, R75, R2, !P0 ;  /* 0x000000024b029207 */ /* 0x000fe40004000000 */
[----:B------:R-:W-:Y:S01]  /*5bb0*/  @P4 SHF.R.U32.HI R179, RZ, 0x10, R17 ;  /* 0x00000010ffb34819 */ /* 0x000fe20000011611 */
[----:B------:R-:W-:Y:S02]  /*5bc0*/  USHF.L.U32 UR42, UR42, 0x7, URZ ;  /* 0x000000072a2a7899 */ /* 0x000fe400080006ff */
[----:B------:R-:W-:Y:S02]  /*5bd0*/  @!P1 IMAD.IADD R0, R2, 0x1, -R3 ;  /* 0x0000000102009824 */ /* 0x000fe400078e0a03 */
[----:B------:R-:W-:Y:S01]  /*5be0*/  @!P1 IMAD.IADD R2, R3, 0x1, -R2 ;  /* 0x0000000103029824 */ /* 0x000fe200078e0a02 */
[----:B------:R-:W-:Y:S01]  /*5bf0*/  USHF.L.U32 UR41, UR41, 0x8, URZ ;  /* 0x0000000829297899 */ /* 0x000fe200080006ff */
[----:B------:R-:W-:Y:S02]  /*5c00*/  @!P1 IMAD R77, R0, R9, R77 ;  /* 0x00000009004d9224 */ /* 0x000fe400078e024d */
[----:B------:R-:W-:Y:S01]  /*5c10*/  @!P1 IMAD R75, R2, R10, R75 ;  /* 0x0000000a024b9224 */ /* 0x000fe200078e024b */
[----:B------:R-:W-:Y:S08]  /*5c20*/  BRA.U !UP0, `(.L_x_109) ;  /* 0x0000000108407547 */ /* 0x000ff0000b800000 */
[----:B------:R-:W1:Y:S01]  /*5c30*/  LDCU.64 UR8, c[0x4][0x88] ;  /* 0x01001100ff0877ac */ /* 0x000e620008000a00 */
[----:B------:R-:W-:Y:S01]  /*5c40*/  MOV R3, 0x0 ;  /* 0x0000000000037802 */ /* 0x000fe20000000f00 */
[----:B------:R-:W-:Y:S02]  /*5c50*/  HFMA2 R12, -RZ, RZ, 0, 5.9604644775390625e-08 ;  /* 0x00000001ff0c7431 */ /* 0x000fe400000001ff */
[----:B------:R-:W-:Y:S02]  /*5c60*/  IMAD.MOV.U32 R8, RZ, RZ, 0x70 ;  /* 0x00000070ff087424 */ /* 0x000fe400078e00ff */
[----:B------:R-:W-:Y:S01]  /*5c70*/  IMAD.MOV.U32 R13, RZ, RZ, RZ ;  /* 0x000000ffff0d7224 */ /* 0x000fe200078e00ff */
[----:B------:R-:W2:Y:S01]  /*5c80*/  LDCU.64 UR6, c[0x4][0x90] ;  /* 0x01001200ff0677ac */ /* 0x000ea20008000a00 */
[----:B------:R-:W3:Y:S01]  /*5c90*/  LDC.64 R2, c[0x4][R3] ;  /* 0x0100000003027b82 */ /* 0x000ee20000000a00 */
[----:B------:R-:W4:Y:S01]  /*5ca0*/  LDCU.64 UR4, c[0x4][0x8] ;  /* 0x01000100ff0477ac */ /* 0x000f220008000a00 */
[----:B-1----:R-:W-:Y:S01]  /*5cb0*/  MOV R5, UR9 ;  /* 0x0000000900057c02 */ /* 0x002fe20008000f00 */
[----:B------:R-:W-:Y:S01]  /*5cc0*/  IMAD.U32 R4, RZ, RZ, UR8 ;  /* 0x00000008ff047e24 */ /* 0x000fe2000f8e00ff */
[----:B--2---:R-:W-:Y:S01]  /*5cd0*/  MOV R7, UR7 ;  /* 0x0000000700077c02 */ /* 0x004fe20008000f00 */
[----:B------:R-:W-:Y:S01]  /*5ce0*/  IMAD.U32 R6, RZ, RZ, UR6 ;  /* 0x00000006ff067e24 */ /* 0x000fe2000f8e00ff */
[----:B----4-:R-:W-:Y:S01]  /*5cf0*/  MOV R11, UR5 ;  /* 0x00000005000b7c02 */ /* 0x010fe20008000f00 */
[----:B------:R-:W-:Y:S02]  /*5d00*/  IMAD.U32 R10, RZ, RZ, UR4 ;  /* 0x00000004ff0a7e24 */ /* 0x000fe4000f8e00ff */
[----:B------:R-:W-:Y:S07]  /*5d10*/  LEPC R20, `(.L_x_109) ;  /* 0x000000001014794e */ /* 0x000fee0000000000 */
[----:B---3-5:R-:W-:Y:S05]  /*5d20*/  CALL.ABS.NOINC R2 ;  /* 0x0000000002007343 */ /* 0x028fea0003c00000 */
.L_x_109:
[----:B------:R-:W-:Y:S01]  /*5d30*/  LOP3.LUT P0, RZ, R188, 0x1b0, RZ, 0xc0, !PT ;  /* 0x000001b0bcff7812 */ /* 0x000fe2000780c0ff */
[----:B------:R-:W-:Y:S11]  /*5d40*/  BSSY.RECONVERGENT B6, `(.L_x_110) ;  /* 0x0000013000067945 */ /* 0x000ff60003800200 */
[----:B------:R-:W-:Y:S01]  /*5d50*/  @!UPT UIADD3 URZ, UPT, UPT, URZ, URZ, URZ ;  /* 0x000000fffffff290 */ /* 0x000fe2000fffe0ff */
[----:B------:R-:W-:Y:S05]  /*5d60*/  @!P0 BRA `(.L_x_111) ;  /* 0x0000000000408947 */ /* 0x000fea0003800000 */
        /* <DEDUP_REMOVED lines=16> */
.L_x_111:
[----:B------:R-:W-:Y:S05]  /*5e70*/  BSYNC.RECONVERGENT B6 ;  /* 0x0000000000067941 */ /* 0x000fea0003800200 */
.L_x_110:
[----:B------:R-:W-:Y:S01]  /*5e80*/  ISETP.NE.U32.AND P4, PT, R166, RZ, PT ;  /* 0x000000ffa600720c */ /* 0x000fe20003f85070 */
[----:B------:R-:W-:Y:S01]  /*5e90*/  UISETP.NE.AND UP2, UPT, UR50, URZ, UPT ;  /* 0x000000ff3200728c */ /* 0x000fe2000bf45270 */
[----:B------:R-:W-:Y:S01]  /*5ea0*/  ISETP.NE.U32.AND P2, PT, RZ, UR38, PT ;  /* 0x00000026ff007c0c */ /* 0x000fe2000bf45070 */
[----:B------:R-:W-:Y:S01]  /*5eb0*/  UISETP.NE.U32.AND UP1, UPT, UR44, URZ, UPT ;  /* 0x000000ff2c00728c */ /* 0x000fe2000bf25070 */
[----:B------:R-:W-:Y:S01]  /*5ec0*/  ISETP.NE.AND.EX P4, PT, R167, RZ, PT, P4 ;  /* 0x000000ffa700720c */ /* 0x000fe20003f85340 */
[----:B------:R-:W-:Y:S01]  /*5ed0*/  UPLOP3.LUT UP0, UPT, UPT, UPT, UPT, 0x40, 0x4 ;  /* 0x000000000004789c */ /* 0x000fe20003f0e870 */
[----:B------:R-:W-:Y:S01]  /*5ee0*/  ISETP.NE.AND.EX P2, PT, RZ, UR39, PT, P2 ;  /* 0x00000027ff007c0c */ /* 0x000fe2000bf45320 */
[----:B------:R-:W-:Y:S01]  /*5ef0*/  UISETP.NE.AND.EX UP1, UPT, UR45, URZ, UPT, UP1 ;  /* 0x000000ff2d00728c */ /* 0x000fe2000bf25310 */
[----:B------:R-:W-:Y:S04]  /*5f00*/  PLOP3.LUT P1, PT, PT, PT, UP2, 0x80, 0x8 ;  /* 0x000000000008781c */ /* 0x000fe80003f2f028 */
[----:B------:R-:W-:Y:S06]  /*5f10*/  @UP2 UPLOP3.LUT UP0, UPT, UPT, UPT, UP1, 0x80, 0x8 ;  /* 0x000000000008289c */ /* 0x000fec0003f0f010 */
[----:B------:R-:W-:Y:S01]  /*5f20*/  PLOP3.LUT P0, PT, PT, PT, UP0, 0x80, 0x8 ;  /* 0x000000000008781c */ /* 0x000fe20003f0f008 */
[----:B------:R-:W-:Y:S01]  /*5f30*/  @!UPT UIADD3 URZ, UPT, UPT, URZ, URZ, URZ ;  /* 0x000000fffffff290 */ /* 0x000fe2000fffe0ff */
[----:B------:R-:W-:Y:S11]  /*5f40*/  BRA.U !UP1, `(.L_x_112) ;  /* 0x0000000109387547 */ /* 0x000ff6000b800000 */
[----:B------:R-:W-:Y:S01]  /*5f50*/  UISETP.NE.U32.AND UP0, UPT, UR38, URZ, UPT ;  /* 0x000000ff2600728c */ /* 0x000fe2000bf05070 */
[----:B------:R-:W-:Y:S02]  /*5f60*/  HFMA2 R0, -RZ, RZ, 0, 5.9604644775390625e-08 ;  /* 0x00000001ff007431 */ /* 0x000fe400000001ff */
[----:B------:R-:W-:Y:S01]  /*5f70*/  IMAD.MOV.U32 R171, RZ, RZ, 0x1 ;  /* 0x00000001ffab7424 */ /* 0x000fe200078e00ff */
[----:B------:R-:W-:Y:S06]  /*5f80*/  UISETP.NE.AND.EX UP0, UPT, UR39, URZ, UPT, UP0 ;  /* 0x000000ff2700728c */ /* 0x000fec000bf05300 */
[----:B------:R-:W-:Y:S05]  /*5f90*/  PLOP3.LUT P3, PT, PT, PT, UP0, 0x80, 0x8 ;  /* 0x000000000008781c */ /* 0x000fea0003f6f008 */
[----:B------:R-:W1:Y:S01]  /*5fa0*/  @UP0 LDCU.64 UR6, c[0x0][0x888] ;  /* 0x00011100ff0607ac */ /* 0x000e620008000a00 */
[----:B------:R-:W-:Y:S07]  /*5fb0*/  @UP0 UIMAD UR4, UR36, UR44, URZ ;  /* 0x0000002c240402a4 */ /* 0x000fee000f8e02ff */
[----:B------:R-:W-:Y:S01]  /*5fc0*/  @!P3 PRMT R171, R0, 0x7610, R171 ;  /* 0x0000761000abb816 */ /* 0x000fe200000000ab */
[----:B-1----:R-:W-:Y:S03]  /*5fd0*/  @UP0 UIMAD.WIDE UR6, UR4, 0x4, UR6 ;  /* 0x00000004040608a5 */ /* 0x002fe6000f8e0206 */
[----:B------:R-:W1:Y:S03]  /*5fe0*/  @!UP0 LDCU UR4, c[0x0][0x880] ;  /* 0x00011000ff0487ac */ /* 0x000e660008000800 */
[----:B------:R-:W-:Y:S01]  /*5ff0*/  IMAD.U32 R2, RZ, RZ, UR6 ;  /* 0x00000006ff027e24 */ /* 0x000fe2000f8e00ff */
[----:B------:R-:W-:Y:S05]  /*6000*/  MOV R3, UR7 ;  /* 0x0000000700037c02 */ /* 0x000fea0008000f00 */
[----:B-----5:R2:W5:Y:S02]  /*6010*/  @P3 LDG.E R81, desc[UR46][R2.64] ;  /* 0x0000002e02513981 */ /* 0x020564000c1e1900 */
[----:B-12---:R-:W-:Y:S02]  /*6020*/  @!P3 IMAD.U32 R81, RZ, RZ, UR4 ;  /* 0x00000004ff51be24 */ /* 0x006fe4000f8e00ff */
.L_x_112:
[----:B------:R-:W-:Y:S05]  /*6030*/  @!P4 BRA `(.L_x_113) ;  /* 0x000000000020c947 */ /* 0x000fea0003800000 */
[----:B------:R-:W-:Y:S04]  /*6040*/  ISETP.NE.U32.AND P3, PT, R164, RZ, PT ;  /* 0x000000ffa400720c */ /* 0x000fe80003f65070 */
[----:B------:R-:W-:Y:S11]  /*6050*/  ISETP.NE.AND.EX P3, PT, R165, RZ, PT, P3 ;  /* 0x000000ffa500720c */ /* 0x000ff60003f65330 */
[----:B------:R-:W-:Y:S02]  /*6060*/  @!UPT UIADD3 URZ, UPT, UPT, URZ, URZ, URZ ;  /* 0x000000fffffff290 */ /* 0x000fe4000fffe0ff */
[----:B------:R-:W1:Y:S01]  /*6070*/  @P3 LDC.64 R2, c[0x0][0x8a8] ;  /* 0x00022a00ff023b82 */ /* 0x000e620000000a00 */
[----:B------:R-:W-:Y:S04]  /*6080*/  @P3 IMAD R0, R166, UR36, RZ ;  /* 0x00000024a6003c24 */ /* 0x000fe8000f8e02ff */
[----:B-1----:R-:W-:Y:S05]  /*6090*/  @P3 IMAD.WIDE R2, R0, 0x4, R2 ;  /* 0x0000000400023825 */ /* 0x002fea00078e0202 */
[----:B-----5:R1:W5:Y:S02]  /*60a0*/  @P3 LDG.E R78, desc[UR46][R2.64] ;  /* 0x0000002e024e3981 */ /* 0x020364000c1e1900 */
[----:B-1----:R-:W2:Y:S02]  /*60b0*/  @!P3 LDC R78, c[0x0][0x8a0] ;  /* 0x00022800ff4ebb82 */ /* 0x002ea40000000800 */
.L_x_113:
[----:B-----5:R-:W-:Y:S01]  /*60c0*/  FSETP.NEU.AND P4, PT, R81, RZ, PT ;  /* 0x000000ff5100720b */ /* 0x020fe20003f8d000 */
[----:B------:R-:W-:Y:S01]  /*60d0*/  BSSY B1, `(.L_x_114) ;  /* 0x0000047000017945 */ /* 0x000fe20003800000 */
[----:B------:R-:W-:Y:S01]  /*60e0*/  SEL R5, RZ, 0xffffffff, P2 ;  /* 0xffffffffff057807 */ /* 0x000fe20001000000 */
[----:B------:R-:W-:Y:S01]  /*60f0*/  IMAD.MOV.U32 R196, RZ, RZ, 0x1 ;  /* 0x00000001ffc47424 */ /* 0x000fe200078e00ff */
[----:B------:R-:W-:Y:S01]  /*6100*/  LOP3.LUT P3, RZ, R171, 0xff, RZ, 0xc0, !PT ;  /* 0x000000ffabff7812 */ /* 0x000fe2000786c0ff */
[C---:B------:R-:W-:Y:S01]  /*6110*/  IMAD R80, R76.reuse, 0x100, R79 ;  /* 0x000001004c507824 */ /* 0x040fe200078e024f */
[----:B------:R-:W-:Y:S02]  /*6120*/  @P1 SEL R0, RZ, 0xffffffff, P4 ;  /* 0xffffffffff001807 */ /* 0x000fe40002000000 */
[----:B------:R-:W-:Y:S02]  /*6130*/  CS2R R162, SRZ ;  /* 0x0000000000a27805 */ /* 0x000fe4000001ff00 */
[----:B------:R-:W-:Y:S02]  /*6140*/  LEA R3, R181, UR49, 0x3 ;  /* 0x00000031b5037c11 */ /* 0x000fe4000f8e18ff */
[----:B------:R-:W-:Y:S02]  /*6150*/  CS2R R160, SRZ ;  /* 0x0000000000a07805 */ /* 0x000fe4000001ff00 */
[----:B------:R-:W-:Y:S02]  /*6160*/  @P0 SEL R0, R5, R0, !P3 ;  /* 0x0000000005000207 */ /* 0x000fe40005800000 */
[----:B------:R-:W-:Y:S02]  /*6170*/  CS2R R158, SRZ ;  /* 0x00000000009e7805 */ /* 0x000fe4000001ff00 */
[----:B------:R-:W-:Y:S02]  /*6180*/  LEA R191, R76, UR49, 0x3 ;  /* 0x000000314cbf7c11 */ /* 0x000fe4000f8e18ff */
[----:B------:R-:W-:Y:S02]  /*6190*/  CS2R R156, SRZ ;  /* 0x00000000009c7805 */ /* 0x000fe4000001ff00 */
[----:B------:R-:W-:Y:S02]  /*61a0*/  @P1 LOP3.LUT R0, R0, 0x1, RZ, 0xc0, !PT ;  /* 0x0000000100001812 */ /* 0x000fe400078ec0ff */
[----:B------:R-:W-:Y:S02]  /*61b0*/  CS2R R154, SRZ ;  /* 0x00000000009a7805 */ /* 0x000fe4000001ff00 */
[----:B------:R-:W-:Y:S02]  /*61c0*/  SHF.L.U32 R2, R183, 0x1f, RZ ;  /* 0x0000001fb7027819 */ /* 0x000fe400000006ff */
[----:B------:R-:W-:Y:S02]  /*61d0*/  CS2R R152, SRZ ;  /* 0x0000000000987805 */ /* 0x000fe4000001ff00 */
[----:B------:R-:W-:Y:S02]  /*61e0*/  ISETP.NE.U32.OR P6, PT, R0, 0x1, !P1 ;  /* 0x000000010000780c */ /* 0x000fe40004fc5470 */
[----:B------:R-:W-:Y:S02]  /*61f0*/  CS2R R150, SRZ ;  /* 0x0000000000967805 */ /* 0x000fe4000001ff00 */
[----:B------:R-:W-:Y:S02]  /*6200*/  PLOP3.LUT P2, PT, PT, PT, UP1, 0x80, 0x8 ;  /* 0x000000000008781c */ /* 0x000fe40003f4f018 */
[----:B------:R-:W-:Y:S02]  /*6210*/  CS2R R148, SRZ ;  /* 0x0000000000947805 */ /* 0x000fe4000001ff00 */
[----:B------:R-:W-:Y:S02]  /*6220*/  SEL R0, RZ, 0xffffffff, P4 ;  /* 0xffffffffff007807 */ /* 0x000fe40002000000 */
[----:B------:R-:W-:Y:S03]  /*6230*/  P2R R204, PR, RZ, 0x40 ;  /* 0x00000040ffcc7803 */ /* 0x000fe60000000000 */
[----:B------:R-:W-:Y:S04]  /*6240*/  @P6 SHF.L.U32 R4, R180, 0x1f, RZ ;  /* 0x0000001fb4046819 */ /* 0x000fe800000006ff */
[----:B------:R-:W-:Y:S01]  /*6250*/  @P2 SEL R0, R5, R0, !P3 ;  /* 0x0000000005002207 */ /* 0x000fe20005800000 */
[----:B------:R-:W1:Y:S03]  /*6260*/  @P6 SYNCS.PHASECHK.TRANS64.TRYWAIT P1, [R3+URZ+0xb0], R4 ;  /* 0x0000b004030065a7 */ /* 0x000e6600080211ff */
[----:B------:R-:W-:Y:S04]  /*6270*/  LOP3.LUT R0, R0, 0x1, RZ, 0xc0, !PT ;  /* 0x0000000100007812 */ /* 0x000fe800078ec0ff */
[----:B------:R-:W-:Y:S04]  /*6280*/  ISETP.NE.U32.AND P5, PT, R0, 0x1, PT ;  /* 0x000000010000780c */ /* 0x000fe80003fa5070 */
[----:B------:R-:W-:Y:S01]  /*6290*/  P2R R197, PR, RZ, 0x20 ;  /* 0x00000020ffc57803 */ /* 0x000fe20000000000 */
[----:B------:R3:W4:Y:S01]  /*62a0*/  SYNCS.PHASECHK.TRANS64.TRYWAIT P0, [R191+URZ+0x120], R2 ;  /* 0x00012002bf0075a7 */ /* 0x00072200080011ff */
[----:B-1----:R-:W-:Y:S01]  /*62b0*/  @P6 SEL R196, RZ, 0x1, !P1 ;  /* 0x00000001ffc46807 */ /* 0x002fe20004800000 */
[----:B---3--:R-:W-:Y:S06]  /*62c0*/  @!P6 BRA `(.L_x_115) ;  /* 0x00000000009ce947 */ /* 0x008fec0003800000 */
[----:B------:R-:W-:Y:S01]  /*62d0*/  @P5 IMAD R6, R181, 0x2000, R186 ;  /* 0x00002000b5065824 */ /* 0x000fe200078e02ba */
[----:B------:R-:W-:Y:S01]  /*62e0*/  ISETP.NE.AND P1, PT, R196, RZ, PT ;  /* 0x000000ffc400720c */ /* 0x000fe20003f25270 */
[----:B------:R-:W-:Y:S01]  /*62f0*/  BSSY B0, `(.L_x_116) ;  /* 0x0000010000007945 */ /* 0x000fe20003800000 */
[----:B------:R-:W-:Y:S01]  /*6300*/  CS2R R150, SRZ ;  /* 0x0000000000967805 */ /* 0x000fe2000001ff00 */
[--C-:B------:R-:W-:Y:S01]  /*6310*/  @P5 IMAD R7, R187, -0x10, R6.reuse ;  /* 0xfffffff0bb075824 */ /* 0x100fe200078e0206 */
[----:B------:R-:W-:Y:S01]  /*6320*/  CS2R R148, SRZ ;  /* 0x0000000000947805 */ /* 0x000fe2000001ff00 */
[----:B------:R-:W-:Y:S01]  /*6330*/  @P5 IMAD R5, R185, -0x10, R6 ;  /* 0xfffffff0b9055824 */ /* 0x000fe200078e0206 */
[----:B------:R-:W-:Y:S01]  /*6340*/  CS2R R158, SRZ ;  /* 0x00000000009e7805 */ /* 0x000fe2000001ff00 */
[----:B------:R-:W-:Y:S01]  /*6350*/  @P5 IMAD R4, R184, 0x10, R7 ;  /* 0x00000010b8045824 */ /* 0x000fe200078e0207 */
[----:B------:R-:W-:Y:S02]  /*6360*/  CS2R R156, SRZ ;  /* 0x00000000009c7805 */ /* 0x000fe4000001ff00 */
[----:B------:R-:W-:Y:S02]  /*6370*/  CS2R R154, SRZ ;  /* 0x00000000009a7805 */ /* 0x000fe4000001ff00 */
[----:B------:R-:W-:Y:S02]  /*6380*/  CS2R R152, SRZ ;  /* 0x0000000000987805 */ /* 0x000fe4000001ff00 */
[----:B------:R-:W-:Y:S02]  /*6390*/  CS2R R162, SRZ ;  /* 0x0000000000a27805 */ /* 0x000fe4000001ff00 */
[----:B------:R-:W-:Y:S01]  /*63a0*/  CS2R R160, SRZ ;  /* 0x0000000000a07805 */ /* 0x000fe2000001ff00 */
[----:B------:R-:W-:Y:S06]  /*63b0*/  @P1 BRA `(.L_x_117) ;  /* 0x00000000000c1947 */ /* 0x000fec0003800000 */
[----:B------:R-:W-:Y:S04]  /*63c0*/  SHF.L.U32 R0, R180, 0x1f, RZ ;  /* 0x0000001fb4007819 */ /* 0x000fe800000006ff */
[----:B------:R-:W1:Y:S02]  /*63d0*/  SYNCS.PHASECHK.TRANS64.TRYWAIT P1, [R3+URZ+0xb0], R0 ;  /* 0x0000b000030075a7 */ /* 0x000e6400080211ff */
[----:B-1----:R-:W-:Y:S05]  /*63e0*/  @!P1 BRA `(.L_x_118) ;  /* 0x0000006400289947 */ /* 0x002fea0003800000 */
.L_x_117:
[----:B------:R-:W-:Y:S05]  /*63f0*/  BSYNC B0 ;  /* 0x0000000000007941 */ /* 0x000fea0003800000 */
.L_x_116:
[----:B------:R-:W-:Y:S01]  /*6400*/  ISETP.NE.AND P1, PT, R197, RZ, PT ;  /* 0x000000ffc500720c */ /* 0x000fe20003f25270 */
[----:B-1----:R-:W-:Y:S02]  /*6410*/  VIADD R3, R3, 0xd0 ;  /* 0x000000d003037836 */ /* 0x002fe40000000000 */
[----:B------:R-:W-:Y:S02]  /*6420*/  IMAD.U32 R0, RZ, RZ, UR37 ;  /* 0x00000025ff007e24 */ /* 0x000fe4000f8e00ff */
[----:B------:R-:W-:Y:S03]  /*6430*/  VIADD R181, R181, 0x1 ;  /* 0x00000001b5b57836 */ /* 0x000fe60000000000 */
[----:B------:R-:W-:Y:S05]  /*6440*/  PRMT R0, R0, 0x654, R3 ;  /* 0x0000065400007816 */ /* 0x000fea0000000003 */
[----:B------:R1:W3:Y:S04]  /*6450*/  @P1 LDS.128 R148, [R6] ;  /* 0x0000000006941984 */ /* 0x0002e80000000c00 */
[----:B------:R1:W1:Y:S04]  /*6460*/  @P1 LDS.128 R156, [R5+0x20] ;  /* 0x00002000059c1984 */ /* 0x0002680000000c00 */
[----:B------:R1:W1:Y:S04]  /*6470*/  @P1 LDS.128 R152, [R7+0x10] ;  /* 0x0000100007981984 */ /* 0x0002680000000c00 */
[----:B------:R1:W1:Y:S01]  /*6480*/  @P1 LDS.128 R160, [R4+0x10] ;  /* 0x0000100004a01984 */ /* 0x0002620000000c00 */
[C---:B------:R-:W-:Y:S01]  /*6490*/  ISETP.NE.AND P1, PT, R181.reuse, 0x4, PT ;  /* 0x00000004b500780c */ /* 0x040fe20003f25270 */
[----:B------:R-:W-:Y:S01]  /*64a0*/  @!PT LDS RZ, [RZ] ;  /* 0x00000000fffff984 */ /* 0x000fe20000000800 */
[----:B------:R-:W-:Y:S01]  /*64b0*/  @!PT LDS RZ, [RZ] ;  /* 0x00000000fffff984 */ /* 0x000fe20000000800 */
[----:B------:R-:W-:Y:S01]  /*64c0*/  @!PT LDS RZ, [RZ] ;  /* 0x00000000fffff984 */ /* 0x000fe20000000800 */
[----:B------:R-:W-:Y:S01]  /*64d0*/  @!PT LDS RZ, [RZ] ;  /* 0x00000000fffff984 */ /* 0x000fe20000000800 */
[----:B------:R5:W-:Y:S06]  /*64e0*/  MEMBAR.ALL.CTA ;  /* 0x0000000000007992 */ /* 0x000bec0000008000 */
[----:B-----5:R-:W5:Y:S01]  /*64f0*/  FENCE.VIEW.ASYNC.S ;  /* 0x00000000000073c6 */ /* 0x020f620000000000 */
[----:B------:R-:W-:Y:S02]  /*6500*/  SEL R3, RZ, 0x1, P1 ;  /* 0x00000001ff037807 */ /* 0x000fe40000800000 */
[----:B------:R-:W-:Y:S02]  /*6510*/  SEL R181, R181, RZ, P1 ;  /* 0x000000ffb5b57207 */ /* 0x000fe40000800000 */
[----:B------:R-:W-:Y:S01]  /*6520*/  LOP3.LUT R180, R180, R3, RZ, 0x3c, !PT ;  /* 0x00000003b4b47212 */ /* 0x000fe200078e3cff */
[----:B-----5:R1:W-:Y:S06]  /*6530*/  SYNCS.ARRIVE.TRANS64.RED.A1T0 RZ, [R0+URZ], RZ ;  /* 0x000000ff00ff79a7 */ /* 0x0203ec00081004ff */
.L_x_115:
[----:B------:R-:W-:Y:S05]  /*6540*/  BSYNC B1 ;  /* 0x0000000000017941 */ /* 0x000fea0003800000 */
.L_x_114:
[----:B-1----:R-:W-:Y:S04]  /*6550*/  SHF.R.U32.HI R0, RZ, 0x15, R80 ;  /* 0x00000015ff007819 */ /* 0x002fe80000011650 */
[----:B------:R-:W-:Y:S01]  /*6560*/  LOP3.LUT P1, RZ, R0, 0x3, R173, 0x48, !PT ;  /* 0x0000000300ff7812 */ /* 0x000fe200078248ad */
[----:B------:R-:W-:Y:S01]  /*6570*/  @!UPT UIADD3 URZ, UPT, UPT, URZ, URZ, URZ ;  /* 0x000000fffffff290 */ /* 0x000fe2000fffe0ff */
[----:B----4-:R-:W-:Y:S11]  /*6580*/  @P0 BRA `(.L_x_119) ;  /* 0x0000000000080947 */ /* 0x010ff60003800000 */
[----:B------:R-:W1:Y:S02]  /*6590*/  SYNCS.PHASECHK.TRANS64.TRYWAIT P0, [R191+URZ+0x120], R2 ;  /* 0x00012002bf0075a7 */ /* 0x000e6400080011ff */
[----:B-1----:R-:W-:Y:S05]  /*65a0*/  @!P0 BRA `(.L_x_120) ;  /* 0x0000006000cc8947 */ /* 0x002fea0003800000 */
.L_x_119:
[----:B------:R-:W-:Y:S04]  /*65b0*/  BSSY.RECONVERGENT B6, `(.L_x_121) ;  /* 0x0000012000067945 */ /* 0x000fe80003800200 */
[----:B------:R-:W-:Y:S05]  /*65c0*/  @!P1 BRA `(.L_x_122) ;  /* 0x0000000000409947 */ /* 0x000fea0003800000 */
[----:B------:R-:W4:Y:S01]  /*65d0*/  LDCU.64 UR8, c[0x4][0x78] ;  /* 0x01000f00ff0877ac */ /* 0x000f220008000a00 */
[----:B------:R-:W-:Y:S01]  /*65e0*/  MOV R3, 0x0 ;  /* 0x0000000000037802 */ /* 0x000fe20000000f00 */
[----:B------:R-:W-:Y:S02]  /*65f0*/  HFMA2 R12, -RZ, RZ, 0, 5.9604644775390625e-08 ;  /* 0x00000001ff0c7431 */ /* 0x000fe400000001ff */
[----:B------:R-:W-:Y:S02]  /*6600*/  IMAD.MOV.U32 R8, RZ, RZ, 0x192 ;  /* 0x00000192ff087424 */ /* 0x000fe400078e00ff */
[----:B------:R-:W-:Y:S01]  /*6610*/  IMAD.MOV.U32 R13, RZ, RZ, RZ ;  /* 0x000000ffff0d7224 */ /* 0x000fe200078e00ff */
[----:B------:R-:W5:Y:S01]  /*6620*/  LDCU.64 UR6, c[0x4][0x80] ;  /* 0x01001000ff0677ac */ /* 0x000f620008000a00 */
[----:B-1----:R-:W1:Y:S01]  /*6630*/  LDC.64 R2, c[0x4][R3] ;  /* 0x0100000003027b82 */ /* 0x002e620000000a00 */
[----:B------:R-:W2:Y:S01]  /*6640*/  LDCU.64 UR4, c[0x4][0x18] ;  /* 0x01000300ff0477ac */ /* 0x000ea20008000a00 */
[----:B----4-:R-:W-:Y:S01]  /*6650*/  MOV R5, UR9 ;  /* 0x0000000900057c02 */ /* 0x010fe20008000f00 */
[----:B------:R-:W-:Y:S01]  /*6660*/  IMAD.U32 R4, RZ, RZ, UR8 ;  /* 0x00000008ff047e24 */ /* 0x000fe2000f8e00ff */
[----:B-----5:R-:W-:Y:S01]  /*6670*/  MOV R7, UR7 ;  /* 0x0000000700077c02 */ /* 0x020fe20008000f00 */
[----:B------:R-:W-:Y:S01]  /*6680*/  IMAD.U32 R6, RZ, RZ, UR6 ;  /* 0x00000006ff067e24 */ /* 0x000fe2000f8e00ff */
[----:B--2---:R-:W-:Y:S01]  /*6690*/  MOV R11, UR5 ;  /* 0x00000005000b7c02 */ /* 0x004fe20008000f00 */
[----:B------:R-:W-:Y:S02]  /*66a0*/  IMAD.U32 R10, RZ, RZ, UR4 ;  /* 0x00000004ff0a7e24 */ /* 0x000fe4000f8e00ff */
[----:B------:R-:W-:Y:S07]  /*66b0*/  LEPC R20, `(.L_x_122) ;  /* 0x000000001014794e */ /* 0x000fee0000000000 */
[----:B-1-3--:R-:W-:Y:S05]  /*66c0*/  CALL.ABS.NOINC R2 ;  /* 0x0000000002007343 */ /* 0x00afea0003c00000 */
.L_x_122:
[----:B------:R-:W-:Y:S05]  /*66d0*/  BSYNC.RECONVERGENT B6 ;  /* 0x0000000000067941 */ /* 0x000fea0003800200 */
.L_x_121:
[-C--:B---3--:R-:W-:Y:S01]  /*66e0*/  F2FP.F16.E4M3.UNPACK_B R83, R148.reuse ;  /* 0x00000094ff53723e */ /* 0x088fe200020006ff */
[----:B------:R-:W-:Y:S05]  /*66f0*/  WARPSYNC.ALL ;  /* 0x0000000000007948 */ /* 0x000fea0003800000 */
[----:B------:R-:W-:Y:S01]  /*6700*/  R2UR UR4, R80 ;  /* 0x00000000500472ca */ /* 0x000fe200000e0000 */
[--C-:B------:R-:W-:Y:S01]  /*6710*/  HADD2.F32 R82, -RZ, R83.reuse.H0_H0 ;  /* 0x20000053ff527230 */ /* 0x100fe20000004100 */
[----:B------:R-:W-:Y:S01]  /*6720*/  F2FP.F16.E4M3.UNPACK_B R85, R148.H1 ;  /* 0x00000094ff55723e */ /* 0x000fe200030006ff */
[----:B------:R-:W-:Y:S01]  /*6730*/  HADD2.F32 R83, -RZ, R83.H1_H1 ;  /* 0x30000053ff537230 */ /* 0x000fe20000004100 */
[-C--:B------:R-:W-:Y:S01]  /*6740*/  F2FP.F16.E4M3.UNPACK_B R87, R149.reuse ;  /* 0x00000095ff57723e */ /* 0x080fe200020006ff */
[----:B------:R-:W-:Y:S01]  /*6750*/  BSSY.RECONVERGENT B0, `(.L_x_123) ;  /* 0x000011d000007945 */ /* 0x000fe20003800200 */
[----:B------:R-:W-:Y:S01]  /*6760*/  F2FP.F16.E4M3.UNPACK_B R89, R149.H1 ;  /* 0x00000095ff59723e */ /* 0x000fe200030006ff */
[----:B------:R-:W-:Y:S01]  /*6770*/  HADD2.F32 R84, -RZ, R85.H0_H0 ;  /* 0x20000055ff547230 */ /* 0x000fe20000004100 */
[-C--:B------:R-:W-:Y:S01]  /*6780*/  F2FP.F16.E4M3.UNPACK_B R91, R150.reuse ;  /* 0x00000096ff5b723e */ /* 0x080fe200020006ff */
[----:B------:R-:W-:Y:S01]  /*6790*/  HADD2.F32 R88, -RZ, R87.H1_H1 ;  /* 0x30000057ff587230 */ /* 0x000fe20000004100 */
[----:B------:R-:W-:Y:S01]  /*67a0*/  F2FP.F16.E4M3.UNPACK_B R93, R150.H1 ;  /* 0x00000096ff5d723e */ /* 0x000fe200030006ff */
[----:B------:R-:W-:Y:S01]  /*67b0*/  HADD2.F32 R86, -RZ, R85.H1_H1 ;  /* 0x30000055ff567230 */ /* 0x000fe20000004100 */
[-C--:B------:R-:W-:Y:S01]  /*67c0*/  F2FP.F16.E4M3.UNPACK_B R95, R151.reuse ;  /* 0x00000097ff5f723e */ /* 0x080fe200020006ff */
[----:B------:R-:W2:Y:S01]  /*67d0*/  LDTM.x64 R4, tmem[UR4] ;  /* 0x00000004000479ee */ /* 0x000ea20008340000 */
[----:B------:R-:W-:Y:S01]  /*67e0*/  F2FP.F16.E4M3.UNPACK_B R97, R151.H1 ;  /* 0x00000097ff61723e */ /* 0x000fe200030006ff */
[----:B------:R-:W-:Y:S01]  /*67f0*/  HADD2.F32 R85, -RZ, R87.H0_H0 ;  /* 0x20000057ff557230 */ /* 0x000fe20000004100 */
[-C--:B------:R-:W-:Y:S01]  /*6800*/  F2FP.F16.E4M3.UNPACK_B R99, R152.reuse ;  /* 0x00000098ff63723e */ /* 0x080fe200020006ff */
[----:B------:R-:W-:Y:S01]  /*6810*/  HADD2.F32 R87, -RZ, R89.H0_H0 ;  /* 0x20000059ff577230 */ /* 0x000fe20000004100 */
[----:B------:R-:W-:Y:S01]  /*6820*/  F2FP.F16.E4M3.UNPACK_B R101, R152.H1 ;  /* 0x00000098ff65723e */ /* 0x000fe200030006ff */
[----:B------:R-:W-:Y:S01]  /*6830*/  HADD2.F32 R92, -RZ, R91.H1_H1 ;  /* 0x3000005bff5c7230 */ /* 0x000fe20000004100 */
[----:B------:R-:W-:Y:S01]  /*6840*/  SHF.L.U32 R199, R176, 0x4, RZ ;  /* 0x00000004b0c77819 */ /* 0x000fe200000006ff */
[----:B------:R-:W-:Y:S01]  /*6850*/  HADD2.F32 R96, -RZ, R95.H1_H1 ;  /* 0x3000005fff607230 */ /* 0x000fe20000004100 */
[----:B------:R-:W-:Y:S01]  /*6860*/  SHF.L.U32 R205, R175, 0x4, RZ ;  /* 0x00000004afcd7819 */ /* 0x000fe200000006ff */
[----:B------:R-:W-:Y:S01]  /*6870*/  HADD2.F32 R100, -RZ, R99.H1_H1 ;  /* 0x30000063ff647230 */ /* 0x000fe20000004100 */
[----:B------:R-:W-:Y:S01]  /*6880*/  SHF.L.U32 R198, R184, 0x4, RZ ;  /* 0x00000004b8c67819 */ /* 0x000fe200000006ff */
[----:B------:R-:W-:Y:S01]  /*6890*/  HADD2.F32 R90, -RZ, R89.H1_H1 ;  /* 0x30000059ff5a7230 */ /* 0x000fe20000004100 */
[----:B------:R-:W-:Y:S01]  /*68a0*/  IADD3 R195, PT, PT, R186, R205, RZ ;  /* 0x000000cdbac37210 */ /* 0x000fe20007ffe0ff */
[----:B------:R-:W-:Y:S01]  /*68b0*/  HADD2.F32 R89, -RZ, R91.H0_H0 ;  /* 0x2000005bff597230 */ /* 0x000fe20000004100 */
[-C--:B------:R-:W-:Y:S01]  /*68c0*/  F2FP.F16.E4M3.UNPACK_B R103, R153.reuse ;  /* 0x00000099ff67723e */ /* 0x080fe200020006ff */
[--C-:B------:R-:W-:Y:S01]  /*68d0*/  HADD2.F32 R91, -RZ, R93.reuse.H0_H0 ;  /* 0x2000005dff5b7230 */ /* 0x100fe20000004100 */
[----:B------:R-:W-:Y:S01]  /*68e0*/  F2FP.F16.E4M3.UNPACK_B R105, R153.H1 ;  /* 0x00000099ff69723e */ /* 0x000fe200030006ff */
[----:B------:R-:W-:Y:S01]  /*68f0*/  HADD2.F32 R94, -RZ, R93.H1_H1 ;  /* 0x3000005dff5e7230 */ /* 0x000fe20000004100 */
[-C--:B------:R-:W-:Y:S01]  /*6900*/  F2FP.F16.E4M3.UNPACK_B R107, R154.reuse ;  /* 0x0000009aff6b723e */ /* 0x080fe200020006ff */
[----:B------:R-:W-:Y:S01]  /*6910*/  HADD2.F32 R93, -RZ, R95.H0_H0 ;  /* 0x2000005fff5d7230 */ /* 0x000fe20000004100 */
[----:B------:R-:W-:Y:S01]  /*6920*/  F2FP.F16.E4M3.UNPACK_B R109, R154.H1 ;  /* 0x0000009aff6d723e */ /* 0x000fe200030006ff */
[----:B------:R-:W-:Y:S01]  /*6930*/  HADD2.F32 R104, -RZ, R103.H1_H1 ;  /* 0x30000067ff687230 */ /* 0x000fe20000004100 */
[----:B------:R-:W-:Y:S01]  /*6940*/  F2FP.F16.E4M3.UNPACK_B R111, R155 ;  /* 0x0000009bff6f723e */ /* 0x000fe200020006ff */
[C---:B--2---:R-:W-:Y:S01]  /*6950*/  FMUL R0, R78.reuse, R4 ;  /* 0x000000044e007220 */ /* 0x044fe20000400000 */
[C---:B-1----:R-:W-:Y:S01]  /*6960*/  FMUL R2, R78.reuse, R5 ;  /* 0x000000054e027220 */ /* 0x042fe20000400000 */
[C---:B------:R-:W-:Y:S01]  /*6970*/  FMUL R4, R78.reuse, R8 ;  /* 0x000000084e047220 */ /* 0x040fe20000400000 */
[C---:B------:R-:W-:Y:S01]  /*6980*/  FMUL R5, R78.reuse, R9 ;  /* 0x000000094e057220 */ /* 0x040fe20000400000 */
[C---:B------:R-:W-:Y:S01]  /*6990*/  FFMA R0, R81.reuse, R82, R0 ;  /* 0x0000005251007223 */ /* 0x040fe20000000000 */
[C---:B------:R-:W-:Y:S01]  /*69a0*/  FFMA R2, R81.reuse, R83, R2 ;  /* 0x0000005351027223 */ /* 0x040fe20000000002 */
[C---:B------:R-:W-:Y:S01]  /*69b0*/  FMUL R8, R78.reuse, R12 ;  /* 0x0000000c4e087220 */ /* 0x040fe20000400000 */
[C---:B------:R-:W-:Y:S01]  /*69c0*/  FMUL R9, R78.reuse, R13 ;  /* 0x0000000d4e097220 */ /* 0x040fe20000400000 */
[C---:B------:R-:W-:Y:S01]  /*69d0*/  FMUL R12, R78.reuse, R16 ;  /* 0x000000104e0c7220 */ /* 0x040fe20000400000 */
[C---:B------:R-:W-:Y:S01]  /*69e0*/  FMUL R13, R78.reuse, R17 ;  /* 0x000000114e0d7220 */ /* 0x040fe20000400000 */
[C---:B------:R-:W-:Y:S01]  /*69f0*/  FMUL R16, R78.reuse, R20 ;  /* 0x000000144e107220 */ /* 0x040fe20000400000 */
[C---:B------:R-:W-:Y:S01]  /*6a00*/  FMUL R17, R78.reuse, R21 ;  /* 0x000000154e117220 */ /* 0x040fe20000400000 */
[C---:B------:R-:W-:Y:S01]  /*6a10*/  FMUL R20, R78.reuse, R24 ;  /* 0x000000184e147220 */ /* 0x040fe20000400000 */
[C---:B------:R-:W-:Y:S01]  /*6a20*/  FMUL R21, R78.reuse, R25 ;  /* 0x000000194e157220 */ /* 0x040fe20000400000 */
[----:B------:R-:W-:Y:S02]  /*6a30*/  HADD2.F32 R108, -RZ, R107.H1_H1 ;  /* 0x3000006bff6c7230 */ /* 0x000fe40000004100 */
[C---:B------:R-:W-:Y:S01]  /*6a40*/  FMUL R24, R78.reuse, R28 ;  /* 0x0000001c4e187220 */ /* 0x040fe20000400000 */
[C---:B------:R-:W-:Y:S01]  /*6a50*/  FMUL R25, R78.reuse, R29 ;  /* 0x0000001d4e197220 */ /* 0x040fe20000400000 */
[----:B------:R-:W-:Y:S02]  /*6a60*/  HADD2.F32 R112, -RZ, R111.H1_H1 ;  /* 0x3000006fff707230 */ /* 0x000fe40000004100 */
[C---:B------:R-:W-:Y:S01]  /*6a70*/  FMUL R28, R78.reuse, R32 ;  /* 0x000000204e1c7220 */ /* 0x040fe20000400000 */
[C---:B------:R-:W-:Y:S01]  /*6a80*/  FMUL R29, R78.reuse, R33 ;  /* 0x000000214e1d7220 */ /* 0x040fe20000400000 */
[C---:B------:R-:W-:Y:S01]  /*6a90*/  FMUL R32, R78.reuse, R36 ;  /* 0x000000244e207220 */ /* 0x040fe20000400000 */
[----:B------:R-:W-:Y:S01]  /*6aa0*/  F2FP.F16.E4M3.UNPACK_B R113, R155.H1 ;  /* 0x0000009bff71723e */ /* 0x000fe200030006ff */
[C---:B------:R-:W-:Y:S01]  /*6ab0*/  FMUL R33, R78.reuse, R37 ;  /* 0x000000254e217220 */ /* 0x040fe20000400000 */
[C---:B------:R-:W-:Y:S01]  /*6ac0*/  FMUL R36, R78.reuse, R40 ;  /* 0x000000284e247220 */ /* 0x040fe20000400000 */
[----:B------:R-:W-:Y:S01]  /*6ad0*/  F2FP.F16.E4M3.UNPACK_B R115, R156 ;  /* 0x0000009cff73723e */ /* 0x000fe200020006ff */
[C---:B------:R-:W-:Y:S01]  /*6ae0*/  FMUL R37, R78.reuse, R41 ;  /* 0x000000294e257220 */ /* 0x040fe20000400000 */
[C---:B------:R-:W-:Y:S01]  /*6af0*/  FMUL R40, R78.reuse, R44 ;  /* 0x0000002c4e287220 */ /* 0x040fe20000400000 */
[----:B------:R-:W-:Y:S01]  /*6b00*/  F2FP.F16.E4M3.UNPACK_B R117, R156.H1 ;  /* 0x0000009cff75723e */ /* 0x000fe200030006ff */
[C---:B------:R-:W-:Y:S01]  /*6b10*/  FMUL R41, R78.reuse, R45 ;  /* 0x0000002d4e297220 */ /* 0x040fe20000400000 */
[----:B------:R-:W-:Y:S02]  /*6b20*/  HADD2.F32 R116, -RZ, R115.H1_H1 ;  /* 0x30000073ff747230 */ /* 0x000fe40000004100 */
        /* <DEDUP_REMOVED lines=21> */
[C---:B------:R-:W-:Y:S01]  /*6c80*/  FFMA R3, R81.reuse, R84, R3 ;  /* 0x0000005451037223 */ /* 0x040fe20000000003 */
[----:B------:R-:W-:Y:S01]  /*6c90*/  F2FP.F16.E4M3.UNPACK_B R131, R160 ;  /* 0x000000a0ff83723e */ /* 0x000fe200020006ff */
[C---:B------:R-:W-:Y:S01]  /*6ca0*/  FFMA R7, R81.reuse, R86, R7 ;  /* 0x0000005651077223 */ /* 0x040fe20000000007 */
[C---:B------:R-:W-:Y:S01]  /*6cb0*/  FFMA R4, R81.reuse, R85, R4 ;  /* 0x0000005551047223 */ /* 0x040fe20000000004 */
[----:B------:R-:W-:Y:S01]  /*6cc0*/  F2FP.F16.E4M3.UNPACK_B R133, R160.H1 ;  /* 0x000000a0ff85723e */ /* 0x000fe200030006ff */
[----:B------:R-:W-:Y:S01]  /*6cd0*/  FFMA R5, R81, R88, R5 ;  /* 0x0000005851057223 */ /* 0x000fe20000000005 */
[----:B------:R-:W-:Y:S01]  /*6ce0*/  HADD2.F32 R132, -RZ, R131.H1_H1 ;  /* 0x30000083ff847230 */ /* 0x000fe20000004100 */
[----:B------:R-:W-:Y:S01]  /*6cf0*/  F2FP.SATFINITE.E4M3.F32.PACK_AB_MERGE_C R193, R7, R3, RZ ;  /* 0x0000000307c1723e */ /* 0x000fe200048070ff */
[C---:B------:R-:W-:Y:S01]  /*6d00*/  FMUL R6, R78.reuse, R10 ;  /* 0x0000000a4e067220 */ /* 0x040fe20000400000 */
[C---:B------:R-:W-:Y:S01]  /*6d10*/  FMUL R11, R78.reuse, R11 ;  /* 0x0000000b4e0b7220 */ /* 0x040fe20000400000 */
[----:B------:R-:W-:Y:S01]  /*6d20*/  FMUL R10, R78, R14 ;  /* 0x0000000e4e0a7220 */ /* 0x000fe20000400000 */
[----:B------:R-:W-:Y:S01]  /*6d30*/  F2FP.F16.E4M3.UNPACK_B R135, R161 ;  /* 0x000000a1ff87723e */ /* 0x000fe200020006ff */
[C---:B------:R-:W-:Y:S01]  /*6d40*/  FFMA R6, R81.reuse, R87, R6 ;  /* 0x0000005751067223 */ /* 0x040fe20000000006 */
[----:B------:R-:W-:Y:S01]  /*6d50*/  F2FP.SATFINITE.E4M3.F32.PACK_AB_MERGE_C R200, R2, R0, R193 ;  /* 0x0000000002c8723e */ /* 0x000fe200048070c1 */
[C---:B------:R-:W-:Y:S01]  /*6d60*/  FFMA R11, R81.reuse, R90, R11 ;  /* 0x0000005a510b7223 */ /* 0x040fe2000000000b */
[----:B------:R-:W-:Y:S01]  /*6d70*/  IADD3 R193, PT, PT, R186, R199, RZ ;  /* 0x000000c7bac17210 */ /* 0x000fe20007ffe0ff */
[C---:B------:R-:W-:Y:S01]  /*6d80*/  FFMA R8, R81.reuse, R89, R8 ;  /* 0x0000005951087223 */ /* 0x040fe20000000008 */
[C---:B------:R-:W-:Y:S01]  /*6d90*/  FFMA R9, R81.reuse, R92, R9 ;  /* 0x0000005c51097223 */ /* 0x040fe20000000009 */
[----:B------:R-:W-:Y:S01]  /*6da0*/  HADD2.F32 R95, -RZ, R97.H0_H0 ;  /* 0x20000061ff5f7230 */ /* 0x000fe20000004100 */
[----:B------:R-:W-:Y:S01]  /*6db0*/  IADD3 R194, PT, PT, R198, R193, RZ ;  /* 0x000000c1c6c27210 */ /* 0x000fe20007ffe0ff */
[----:B------:R-:W-:Y:S01]  /*6dc0*/  FFMA R10, R81, R91, R10 ;  /* 0x0000005b510a7223 */ /* 0x000fe2000000000a */
[----:B------:R-:W-:Y:S01]  /*6dd0*/  F2FP.SATFINITE.E4M3.F32.PACK_AB_MERGE_C R201, R11, R6, RZ ;  /* 0x000000060bc9723e */ /* 0x000fe200048070ff */
[----:B------:R-:W-:Y:S02]  /*6de0*/  HADD2.F32 R136, -RZ, R135.H1_H1 ;  /* 0x30000087ff887230 */ /* 0x000fe40000004100 */
[C---:B------:R-:W-:Y:S01]  /*6df0*/  FMUL R15, R78.reuse, R15 ;  /* 0x0000000f4e0f7220 */ /* 0x040fe20000400000 */
[----:B------:R-:W-:Y:S01]  /*6e00*/  HADD2.F32 R98, -RZ, R97.H1_H1 ;  /* 0x30000061ff627230 */ /* 0x000fe20000004100 */
[----:B------:R-:W-:Y:S01]  /*6e10*/  F2FP.SATFINITE.E4M3.F32.PACK_AB_MERGE_C R201, R5, R4, R201 ;  /* 0x0000000405c9723e */ /* 0x000fe200048070c9 */
[----:B------:R-:W-:Y:S02]  /*6e20*/  HADD2.F32 R97, -RZ, R99.H0_H0 ;  /* 0x20000063ff617230 */ /* 0x000fe40000004100 */
[C---:B------:R-:W-:Y:S01]  /*6e30*/  FFMA R15, R81.reuse, R94, R15 ;  /* 0x0000005e510f7223 */ /* 0x040fe2000000000f */
[C---:B------:R-:W-:Y:S01]  /*6e40*/  FFMA R12, R81.reuse, R93, R12 ;  /* 0x0000005d510c7223 */ /* 0x040fe2000000000c */
[----:B------:R-:W-:Y:S01]  /*6e50*/  FFMA R13, R81, R96, R13 ;  /* 0x00000060510d7223 */ /* 0x000fe2000000000d */
[C---:B------:R-:W-:Y:S01]  /*6e60*/  FMUL R14, R78.reuse, R18 ;  /* 0x000000124e0e7220 */ /* 0x040fe20000400000 */
[C---:B------:R-:W-:Y:S01]  /*6e70*/  FMUL R19, R78.reuse, R19 ;  /* 0x000000134e137220 */ /* 0x040fe20000400000 */
[--C-:B------:R-:W-:Y:S01]  /*6e80*/  HADD2.F32 R99, -RZ, R101.reuse.H0_H0 ;  /* 0x20000065ff637230 */ /* 0x100fe20000004100 */
[----:B------:R-:W-:Y:S01]  /*6e90*/  F2FP.SATFINITE.E4M3.F32.PACK_AB_MERGE_C R202, R15, R10, RZ ;  /* 0x0000000a0fca723e */ /* 0x000fe200048070ff */
[C---:B------:R-:W-:Y:S01]  /*6ea0*/  FFMA R14, R81.reuse, R95, R14 ;  /* 0x0000005f510e7223 */ /* 0x040fe2000000000e */
[C---:B------:R-:W-:Y:S01]  /*6eb0*/  FFMA R19, R81.reuse, R98, R19 ;  /* 0x0000006251137223 */ /* 0x040fe20000000013 */
[----:B------:R-:W-:Y:S01]  /*6ec0*/  FFMA R16, R81, R97, R16 ;  /* 0x0000006151107223 */ /* 0x000fe20000000010 */
[----:B------:R-:W-:Y:S01]  /*6ed0*/  F2FP.F16.E4M3.UNPACK_B R137, R161.H1 ;  /* 0x000000a1ff89723e */ /* 0x000fe200030006ff */
[----:B------:R-:W-:Y:S01]  /*6ee0*/  HADD2.F32 R102, -RZ, R101.H1_H1 ;  /* 0x30000065ff667230 */ /* 0x000fe20000004100 */
[----:B------:R-:W-:Y:S01]  /*6ef0*/  F2FP.SATFINITE.E4M3.F32.PACK_AB_MERGE_C R202, R9, R8, R202 ;  /* 0x0000000809ca723e */ /* 0x000fe200048070ca */
[----:B------:R-:W-:Y:S01]  /*6f00*/  FFMA R17, R81, R100, R17 ;  /* 0x0000006451117223 */ /* 0x000fe20000000011 */
[----:B------:R-:W-:Y:S01]  /*6f10*/  F2FP.SATFINITE.E4M3.F32.PACK_AB_MERGE_C R203, R19, R14, RZ ;  /* 0x0000000e13cb723e */ /* 0x000fe200048070ff */
[----:B------:R-:W-:Y:S02]  /*6f20*/  HADD2.F32 R101, -RZ, R103.H0_H0 ;  /* 0x20000067ff657230 */ /* 0x000fe40000004100 */
[C---:B------:R-:W-:Y:S01]  /*6f30*/  FMUL R18, R78.reuse, R22 ;  /* 0x000000164e127220 */ /* 0x040fe20000400000 */
[C---:B------:R-:W-:Y:S01]  /*6f40*/  FMUL R23, R78.reuse, R23 ;  /* 0x000000174e177220 */ /* 0x040fe20000400000 */
[--C-:B------:R-:W-:Y:S01]  /*6f50*/  HADD2.F32 R103, -RZ, R105.reuse.H0_H0 ;  /* 0x20000069ff677230 */ /* 0x100fe20000004100 */
[----:B------:R-:W-:Y:S01]  /*6f60*/  F2FP.SATFINITE.E4M3.F32.PACK_AB_MERGE_C R203, R13, R12, R203 ;  /* 0x0000000c0dcb723e */ /* 0x000fe200048070cb */
[C---:B------:R-:W-:Y:S01]  /*6f70*/  FFMA R18, R81.reuse, R99, R18 ;  /* 0x0000006351127223 */ /* 0x040fe20000000012 */
[C---:B------:R-:W-:Y:S01]  /*6f80*/  FFMA R23, R81.reuse, R102, R23 ;  /* 0x0000006651177223 */ /* 0x040fe20000000017 */
[C---:B------:R-:W-:Y:S01]  /*6f90*/  FFMA R20, R81.reuse, R101, R20 ;  /* 0x0000006551147223 */ /* 0x040fe20000000014 */
[----:B------:R-:W-:Y:S01]  /*6fa0*/  HADD2.F32 R106, -RZ, R105.H1_H1 ;  /* 0x30000069ff6a7230 */ /* 0x000fe20000004100 */
[----:B------:R1:W-:Y:S01]  /*6fb0*/  STS.128 [R172+UR49+0x8200], R200 ;  /* 0x008200c8ac007988 */ /* 0x0003e20008000c31 */
        /* <DEDUP_REMOVED lines=10> */
[----:B------:R-:W-:Y:S01]  /*7060*/  F2FP.F16.E4M3.UNPACK_B R139, R162 ;  /* 0x000000a2ff8b723e */ /* 0x000fe200020006ff */
[----:B------:R-:W-:Y:S02]  /*7070*/  HADD2.F32 R110, -RZ, R109.H1_H1 ;  /* 0x3000006dff6e7230 */ /* 0x000fe40000004100 */
[----:B------:R-:W-:Y:S01]  /*7080*/  FFMA R25, R81, R108, R25 ;  /* 0x0000006c51197223 */ /* 0x000fe20000000019 */
[----:B------:R-:W-:Y:S01]  /*7090*/  F2FP.SATFINITE.E4M3.F32.PACK_AB_MERGE_C R209, R27, R22, RZ ;  /* 0x000000161bd1723e */ /* 0x000fe200048070ff */
[----:B------:R-:W-:Y:S02]  /*70a0*/  HADD2.F32 R109, -RZ, R111.H0_H0 ;  /* 0x2000006fff6d7230 */ /* 0x000fe40000004100 */
[C---:B------:R-:W-:Y:S01]  /*70b0*/  FMUL R26, R78.reuse, R30 ;  /* 0x0000001e4e1a7220 */ /* 0x040fe20000400000 */
[----:B------:R-:W-:Y:S01]  /*70c0*/  HADD2.F32 R140, -RZ, R139.H1_H1 ;  /* 0x3000008bff8c7230 */ /* 0x000fe20000004100 */
[----:B------:R-:W-:Y:S01]  /*70d0*/  F2FP.SATFINITE.E4M3.F32.PACK_AB_MERGE_C R209, R21, R20, R209 ;  /* 0x0000001415d1723e */ /* 0x000fe200048070d1 */
[C---:B------:R-:W-:Y:S01]  /*70e0*/  FMUL R31, R78.reuse, R31 ;  /* 0x0000001f4e1f7220 */ /* 0x040fe20000400000 */
[--C-:B------:R-:W-:Y:S02]  /*70f0*/  HADD2.F32 R111, -RZ, R113.reuse.H0_H0 ;  /* 0x20000071ff6f7230 */ /* 0x100fe40000004100 */
[C---:B------:R-:W-:Y:S01]  /*7100*/  FFMA R26, R81.reuse, R107, R26 ;  /* 0x0000006b511a7223 */ /* 0x040fe2000000001a */
[----:B------:R-:W-:Y:S02]  /*7110*/  HADD2.F32 R114, -RZ, R113.H1_H1 ;  /* 0x30000071ff727230 */ /* 0x000fe40000004100 */
[C---:B------:R-:W-:Y:S01]  /*7120*/  FFMA R31, R81.reuse, R110, R31 ;  /* 0x0000006e511f7223 */ /* 0x040fe2000000001f */
[C---:B------:R-:W-:Y:S01]  /*7130*/  FFMA R28, R81.reuse, R109, R28 ;  /* 0x0000006d511c7223 */ /* 0x040fe2000000001c */
[----:B------:R-:W-:Y:S01]  /*7140*/  F2FP.F16.E4M3.UNPACK_B R141, R162.H1 ;  /* 0x000000a2ff8d723e */ /* 0x000fe200030006ff */
[----:B------:R-:W-:Y:S01]  /*7150*/  FFMA R29, R81, R112, R29 ;  /* 0x00000070511d7223 */ /* 0x000fe2000000001d */
[----:B------:R-:W-:Y:S01]  /*7160*/  HADD2.F32 R113, -RZ, R115.H0_H0 ;  /* 0x20000073ff717230 */ /* 0x000fe20000004100 */
[----:B------:R-:W-:Y:S01]  /*7170*/  F2FP.SATFINITE.E4M3.F32.PACK_AB_MERGE_C R210, R31, R26, RZ ;  /* 0x0000001a1fd2723e */ /* 0x000fe200048070ff */
        /* <DEDUP_REMOVED lines=8> */
[----:B------:R-:W-:Y:S01]  /*7200*/  FFMA R33, R81, R116, R33 ;  /* 0x0000007451217223 */ /* 0x000fe20000000021 */
[----:B------:R-:W-:Y:S01]  /*7210*/  HADD2.F32 R118, -RZ, R117.H1_H1 ;  /* 0x30000075ff767230 */ /* 0x000fe20000004100 */
        /* <DEDUP_REMOVED lines=8> */
[----:B------:R-:W-:Y:S01]  /*72a0*/  HADD2.F32 R122, -RZ, R121.H1_H1 ;  /* 0x30000079ff7a7230 */ /* 0x000fe20000004100 */
[----:B------:R1:W-:Y:S01]  /*72b0*/  STS.128 [R193+0x8010], R208 ;  /* 0x008010d0c1007388 */ /* 0x0003e20000000c00 */
[----:B------:R-:W-:Y:S02]  /*72c0*/  HADD2.F32 R121, -RZ, R123.H0_H0 ;  /* 0x2000007bff797230 */ /* 0x000fe40000004100 */
[C---:B------:R-:W-:Y:S01]  /*72d0*/  FFMA R39, R81.reuse, R118, R39 ;  /* 0x0000007651277223 */ /* 0x040fe20000000027 */
[C---:B------:R-:W-:Y:S01]  /*72e0*/  FFMA R36, R81.reuse, R117, R36 ;  /* 0x0000007551247223 */ /* 0x040fe20000000024 */
[----:B------:R-:W-:Y:S01]  /*72f0*/  F2FP.F16.E4M3.UNPACK_B R145, R163.H1 ;  /* 0x000000a3ff91723e */ /* 0x000fe200030006ff */
[----:B------:R-:W-:Y:S01]  /*7300*/  FFMA R37, R81, R120, R37 ;  /* 0x0000007851257223 */ /* 0x000fe20000000025 */
[C---:B------:R-:W-:Y:S01]  /*7310*/  FMUL R38, R78.reuse, R42 ;  /* 0x0000002a4e267220 */ /* 0x040fe20000400000 */
[----:B------:R-:W-:Y:S01]  /*7320*/  F2FP.SATFINITE.E4M3.F32.PACK_AB_MERGE_C R212, R39, R34, RZ ;  /* 0x0000002227d4723e */ /* 0x000fe200048070ff */
[C---:B------:R-:W-:Y:S01]  /*7330*/  FMUL R43, R78.reuse, R43 ;  /* 0x0000002b4e2b7220 */ /* 0x040fe20000400000 */
[--C-:B------:R-:W-:Y:S02]  /*7340*/  HADD2.F32 R123, -RZ, R125.reuse.H0_H0 ;  /* 0x2000007dff7b7230 */ /* 0x100fe40000004100 */
[----:B------:R-:W-:Y:S01]  /*7350*/  FFMA R38, R81, R119, R38 ;  /* 0x0000007751267223 */ /* 0x000fe20000000026 */
[----:B------:R-:W-:Y:S01]  /*7360*/  F2FP.SATFINITE.E4M3.F32.PACK_AB_MERGE_C R212, R33, R32, R212 ;  /* 0x0000002021d4723e */ /* 0x000fe200048070d4 */
[C---:B------:R-:W-:Y:S01]  /*7370*/  FFMA R43, R81.reuse, R122, R43 ;  /* 0x0000007a512b7223 */ /* 0x040fe2000000002b */
[----:B------:R-:W-:Y:S01]  /*7380*/  FFMA R40, R81, R121, R40 ;  /* 0x0000007951287223 */ /* 0x000fe20000000028 */
[----:B------:R-:W-:Y:S01]  /*7390*/  ISETP.NE.AND P0, PT, R189, RZ, PT ;  /* 0x000000ffbd00720c */ /* 0x000fe20003f05270 */
[----:B------:R-:W-:Y:S01]  /*73a0*/  FFMA R41, R81, R124, R41 ;  /* 0x0000007c51297223 */ /* 0x000fe20000000029 */
[----:B------:R-:W-:Y:S01]  /*73b0*/  HADD2.F32 R126, -RZ, R125.H1_H1 ;  /* 0x3000007dff7e7230 */ /* 0x000fe20000004100 */
[----:B------:R-:W-:Y:S01]  /*73c0*/  F2FP.SATFINITE.E4M3.F32.PACK_AB_MERGE_C R213, R43, R38, RZ ;  /* 0x000000262bd5723e */ /* 0x000fe200048070ff */
[----:B------:R-:W-:Y:S02]  /*73d0*/  HADD2.F32 R125, -RZ, R127.H0_H0 ;  /* 0x2000007fff7d7230 */ /* 0x000fe40000004100 */
[C---:B------:R-:W-:Y:S01]  /*73e0*/  FMUL R42, R78.reuse, R46 ;  /* 0x0000002e4e2a7220 */ /* 0x040fe20000400000 */
[----:B------:R-:W-:Y:S01]  /*73f0*/  FMUL R47, R78, R47 ;  /* 0x0000002f4e2f7220 */ /* 0x000fe20000400000 */
[--C-:B------:R-:W-:Y:S01]  /*7400*/  HADD2.F32 R127, -RZ, R129.reuse.H0_H0 ;  /* 0x20000081ff7f7230 */ /* 0x100fe20000004100 */
[----:B------:R-:W-:Y:S01]  /*7410*/  F2FP.SATFINITE.E4M3.F32.PACK_AB_MERGE_C R213, R37, R36, R213 ;  /* 0x0000002425d5723e */ /* 0x000fe200048070d5 */
[C---:B------:R-:W-:Y:S01]  /*7420*/  FFMA R42, R81.reuse, R123, R42 ;  /* 0x0000007b512a7223 */ /* 0x040fe2000000002a */
[C---:B------:R-:W-:Y:S01]  /*7430*/  FFMA R47, R81.reuse, R126, R47 ;  /* 0x0000007e512f7223 */ /* 0x040fe2000000002f */
[C---:B------:R-:W-:Y:S01]  /*7440*/  FFMA R44, R81.reuse, R125, R44 ;  /* 0x0000007d512c7223 */ /* 0x040fe2000000002c */
[----:B------:R-:W-:Y:S01]  /*7450*/  ISETP.NE.AND P6, PT, R204, RZ, PT ;  /* 0x000000ffcc00720c */ /* 0x000fe20003fc5270 */
[----:B------:R-:W-:Y:S01]  /*7460*/  FFMA R45, R81, R128, R45 ;  /* 0x00000080512d7223 */ /* 0x000fe2000000002d */
[----:B------:R-:W-:Y:S01]  /*7470*/  HADD2.F32 R130, -RZ, R129.H1_H1 ;  /* 0x30000081ff827230 */ /* 0x000fe20000004100 */
[----:B------:R-:W-:Y:S01]  /*7480*/  F2FP.SATFINITE.E4M3.F32.PACK_AB_MERGE_C R214, R47, R42, RZ ;  /* 0x0000002a2fd6723e */ /* 0x000fe200048070ff */
[----:B------:R-:W-:Y:S02]  /*7490*/  HADD2.F32 R129, -RZ, R131.H0_H0 ;  /* 0x20000083ff817230 */ /* 0x000fe40000004100 */
[C---:B------:R-:W-:Y:S01]  /*74a0*/  FMUL R46, R78.reuse, R50 ;  /* 0x000000324e2e7220 */ /* 0x040fe20000400000 */
[C---:B------:R-:W-:Y:S01]  /*74b0*/  FMUL R51, R78.reuse, R51 ;  /* 0x000000334e337220 */ /* 0x040fe20000400000 */
[--C-:B------:R-:W-:Y:S02]  /*74c0*/  HADD2.F32 R131, -RZ, R133.reuse.H0_H0 ;  /* 0x20000085ff837230 */ /* 0x100fe40000004100 */
[C---:B------:R-:W-:Y:S01]  /*74d0*/  FMUL R50, R78.reuse, R54 ;  /* 0x000000364e327220 */ /* 0x040fe20000400000 */
[C---:B------:R-:W-:Y:S01]  /*74e0*/  FFMA R46, R81.reuse, R127, R46 ;  /* 0x0000007f512e7223 */ /* 0x040fe2000000002e */
[----:B------:R-:W-:Y:S02]  /*74f0*/  HADD2.F32 R134, -RZ, R133.H1_H1 ;  /* 0x30000085ff867230 */ /* 0x000fe40000004100 */
[C---:B------:R-:W-:Y:S01]  /*7500*/  FFMA R51, R81.reuse, R130, R51 ;  /* 0x0000008251337223 */ /* 0x040fe20000000033 */
[----:B------:R-:W-:Y:S02]  /*7510*/  HADD2.F32 R133, -RZ, R135.H0_H0 ;  /* 0x20000087ff857230 */ /* 0x000fe40000004100 */
[C---:B------:R-:W-:Y:S01]  /*7520*/  FMUL R55, R78.reuse, R55 ;  /* 0x000000374e377220 */ /* 0x040fe20000400000 */
[C---:B------:R-:W-:Y:S01]  /*7530*/  FFMA R48, R81.reuse, R129, R48 ;  /* 0x0000008151307223 */ /* 0x040fe20000000030 */
[C---:B------:R-:W-:Y:S01]  /*7540*/  FFMA R49, R81.reuse, R132, R49 ;  /* 0x0000008451317223 */ /* 0x040fe20000000031 */
[--C-:B------:R-:W-:Y:S02]  /*7550*/  HADD2.F32 R135, -RZ, R137.reuse.H0_H0 ;  /* 0x20000089ff877230 */ /* 0x100fe40000004100 */
[C---:B------:R-:W-:Y:S01]  /*7560*/  FFMA R50, R81.reuse, R131, R50 ;  /* 0x0000008351327223 */ /* 0x040fe20000000032 */
[----:B------:R-:W-:Y:S02]  /*7570*/  HADD2.F32 R138, -RZ, R137.H1_H1 ;  /* 0x30000089ff8a7230 */ /* 0x000fe40000004100 */
[C---:B------:R-:W-:Y:S01]  /*7580*/  FMUL R54, R78.reuse, R58 ;  /* 0x0000003a4e367220 */ /* 0x040fe20000400000 */
[----:B------:R-:W-:Y:S02]  /*7590*/  HADD2.F32 R137, -RZ, R139.H0_H0 ;  /* 0x2000008bff897230 */ /* 0x000fe40000004100 */
[C---:B------:R-:W-:Y:S01]  /*75a0*/  FFMA R55, R81.reuse, R134, R55 ;  /* 0x0000008651377223 */ /* 0x040fe20000000037 */
        /* <DEDUP_REMOVED lines=16> */
[----:B------:R-:W-:Y:S01]  /*76b0*/  FFMA R63, R81, R142, R63 ;  /* 0x0000008e513f7223 */ /* 0x000fe2000000003f */
[----:B------:R-:W-:Y:S01]  /*76c0*/  FMUL R67, R78, R67 ;  /* 0x000000434e437220 */ /* 0x000fe20000400000 */
[----:B------:R-:W-:Y:S01]  /*76d0*/  F2FP.SATFINITE.E4M3.F32.PACK_AB_MERGE_C R215, R51, R46, RZ ;  /* 0x0000002e33d7723e */ /* 0x000fe200048070ff */
[C---:B------:R-:W-:Y:S01]  /*76e0*/  FFMA R60, R81.reuse, R141, R60 ;  /* 0x0000008d513c7223 */ /* 0x040fe2000000003c */
[C---:B------:R-:W-:Y:S01]  /*76f0*/  FFMA R61, R81.reuse, R144, R61 ;  /* 0x00000090513d7223 */ /* 0x040fe2000000003d */
[C---:B------:R-:W-:Y:S01]  /*7700*/  FFMA R62, R81.reuse, R143, R62 ;  /* 0x0000008f513e7223 */ /* 0x040fe2000000003e */
[----:B------:R-:W-:Y:S01]  /*7710*/  FFMA R67, R81, R146, R67 ;  /* 0x0000009251437223 */ /* 0x000fe20000000043 */
[----:B------:R-:W-:Y:S02]  /*7720*/  F2FP.SATFINITE.E4M3.F32.PACK_AB_MERGE_C R214, R41, R40, R214 ;  /* 0x0000002829d6723e */ /* 0x000fe400048070d6 */
[----:B------:R-:W-:Y:S02]  /*7730*/  F2FP.SATFINITE.E4M3.F32.PACK_AB_MERGE_C R215, R45, R44, R215 ;  /* 0x0000002c2dd7723e */ /* 0x000fe400048070d7 */
[----:B------:R-:W-:Y:S02]  /*7740*/  F2FP.SATFINITE.E4M3.F32.PACK_AB_MERGE_C R216, R55, R50, RZ ;  /* 0x0000003237d8723e */ /* 0x000fe400048070ff */
[----:B------:R-:W-:Y:S01]  /*7750*/  F2FP.SATFINITE.E4M3.F32.PACK_AB_MERGE_C R217, R59, R54, RZ ;  /* 0x000000363bd9723e */ /* 0x000fe200048070ff */
[----:B------:R1:W-:Y:S01]  /*7760*/  STS.128 [R195+0x8020], R212 ;  /* 0x008020d4c3007388 */ /* 0x0003e20000000c00 */
[----:B------:R-:W-:Y:S02]  /*7770*/  F2FP.SATFINITE.E4M3.F32.PACK_AB_MERGE_C R218, R63, R58, RZ ;  /* 0x0000003a3fda723e */ /* 0x000fe400048070ff */
[----:B------:R-:W-:Y:S02]  /*7780*/  F2FP.SATFINITE.E4M3.F32.PACK_AB_MERGE_C R219, R67, R62, RZ ;  /* 0x0000003e43db723e */ /* 0x000fe400048070ff */
[----:B------:R-:W-:Y:S02]  /*7790*/  F2FP.SATFINITE.E4M3.F32.PACK_AB_MERGE_C R216, R49, R48, R216 ;  /* 0x0000003031d8723e */ /* 0x000fe400048070d8 */
[----:B------:R-:W-:Y:S02]  /*77a0*/  F2FP.SATFINITE.E4M3.F32.PACK_AB_MERGE_C R217, R53, R52, R217 ;  /* 0x0000003435d9723e */ /* 0x000fe400048070d9 */
[----:B------:R-:W-:Y:S02]  /*77b0*/  F2FP.SATFINITE.E4M3.F32.PACK_AB_MERGE_C R218, R57, R56, R218 ;  /* 0x0000003839da723e */ /* 0x000fe400048070da */
[----:B------:R-:W-:Y:S02]  /*77c0*/  F2FP.SATFINITE.E4M3.F32.PACK_AB_MERGE_C R219, R61, R60, R219 ;  /* 0x0000003c3ddb723e */ /* 0x000fe400048070db */
[----:B------:R-:W-:Y:S02]  /*77d0*/  LEA R206, R181, UR49, 0x3 ;  /* 0x00000031b5ce7c11 */ /* 0x000fe4000f8e18ff */
[----:B------:R-:W-:Y:S01]  /*77e0*/  @P6 SHF.L.U32 R207, R180, 0x1f, RZ ;  /* 0x0000001fb4cf6819 */ /* 0x000fe200000006ff */
[----:B------:R1:W-:Y:S01]  /*77f0*/  STS.128 [R194+0x8010], R216 ;  /* 0x008010d8c2007388 */ /* 0x0003e20000000c00 */
[----:B------:R-:W-:Y:S01]  /*7800*/  @!PT LDS RZ, [RZ] ;  /* 0x00000000fffff984 */ /* 0x000fe20000000800 */
[----:B------:R-:W-:Y:S01]  /*7810*/  @!PT LDS RZ, [RZ] ;  /* 0x00000000fffff984 */ /* 0x000fe20000000800 */
[----:B------:R-:W-:Y:S01]  /*7820*/  @!PT LDS RZ, [RZ] ;  /* 0x00000000fffff984 */ /* 0x000fe20000000800 */
[----:B------:R-:W-:Y:S01]  /*7830*/  @!PT LDS RZ, [RZ] ;  /* 0x00000000fffff984 */ /* 0x000fe20000000800 */
[----:B------:R2:W-:Y:S07]  /*7840*/  MEMBAR.ALL.CTA ;  /* 0x0000000000007992 */ /* 0x0005ee0000008000 */
[----:B--2---:R-:W2:Y:S02]  /*7850*/  FENCE.VIEW.ASYNC.S ;  /* 0x00000000000073c6 */ /* 0x004ea40000000000 */
[----:B--2---:R-:W-:Y:S06]  /*7860*/  BAR.SYNC.DEFER_BLOCKING 0x1, 0x80 ;  /* 0x0042000000007b1d */ /* 0x004fec0000010000 */
[----:B------:R-:W-:Y:S05]  /*7870*/  @P0 BRA `(.L_x_124) ;  /* 0x0000000000280947 */ /* 0x000fea0003800000 */
[----:B------:R-:W-:Y:S02]  /*7880*/  UIADD3 UR4, UPT, UPT, UR49, 0x8200, URZ ;  /* 0x0000820031047890 */ /* 0x000fe4000fffe0ff */
[----:B------:R-:W-:Y:S01]  /*7890*/  UIADD3 UR6, UP0, UPT, UR52, 0x680, URZ ;  /* 0x0000068034067890 */ /* 0x000fe2000ff1e0ff */
[----:B------:R-:W-:Y:S03]  /*78a0*/  UMOV UR43, UR36 ;  /* 0x00000024002b7c82 */ /* 0x000fe60008000000 */
[----:B------:R-:W-:Y:S01]  /*78b0*/  MOV R188, UR4 ;  /* 0x0000000400bc7c02 */ /* 0x000fe20008000f00 */
[----:B------:R-:W-:Y:S03]  /*78c0*/  UIADD3.X UR7, UPT, UPT, URZ, UR53, URZ, UP0, !UPT ;  /* 0x00000035ff077290 */ /* 0x000fe600087fe4ff */
[----:B------:R-:W-:Y:S11]  /*78d0*/  R2UR UR40, R188 ;  /* 0x00000000bc2872ca */ /* 0x000ff600000e0000 */
[----:B------:R-:W-:Y:S02]  /*78e0*/  @!UPT UIADD3 URZ, UPT, UPT, URZ, URZ, URZ ;  /* 0x000000fffffff290 */ /* 0x000fe4000fffe0ff */
[----:B------:R2:W-:Y:S01]  /*78f0*/  UTMASTG.3D [UR40], [UR6] ;  /* 0x00000028060073b5 */ /* 0x0005e20008010000 */
[----:B------:R0:W-:Y:S01]  /*7900*/  UTMACMDFLUSH ;  /* 0x00000000000079b7 */ /* 0x0001e20000000000 */
[----:B--2---:R-:W-:Y:S04]  /*7910*/  DEPBAR.LE SB0, 0x1 ;  /* 0x000080400000791a */ /* 0x004fe80000000000 */
.L_x_124:
[----:B------:R-:W-:Y:S05]  /*7920*/  BSYNC.RECONVERGENT B0 ;  /* 0x0000000000007941 */ /* 0x000fea0003800200 */
.L_x_123:
[----:B------:R-:W-:Y:S06]  /*7930*/  BAR.SYNC.DEFER_BLOCKING 0x1, 0x80 ;  /* 0x0042000000007b1d */ /* 0x000fec0000010000 */
[----:B------:R-:W2:Y:S01]  /*7940*/  @P6 SYNCS.PHASECHK.TRANS64.TRYWAIT P0, [R206+URZ+0xb0], R207 ;  /* 0x0000b0cfce0065a7 */ /* 0x000ea200080011ff */
[----:B------:R-:W-:Y:S01]  /*7950*/  BSSY B1, `(.L_x_125) ;  /* 0x0000023000017945 */ /* 0x000fe20003800000 */
[----:B--2---:R-:W-:Y:S03]  /*7960*/  @P6 SEL R196, RZ, 0x1, !P0 ;  /* 0x00000001ffc46807 */ /* 0x004fe60004000000 */
[----:B------:R-:W-:Y:S05]  /*7970*/  @!P6 BRA `(.L_x_126) ;  /* 0x000000000080e947 */ /* 0x000fea0003800000 */
[----:B------:R-:W-:Y:S01]  /*7980*/  ISETP.NE.AND P1, PT, R197, RZ, PT ;  /* 0x000000ffc500720c */ /* 0x000fe20003f25270 */
[----:B------:R-:W-:Y:S01]  /*7990*/  BSSY B0, `(.L_x_127) ;  /* 0x000000a000007945 */ /* 0x000fe20003800000 */
[----:B------:R-:W-:Y:S11]  /*79a0*/  ISETP.NE.AND P0, PT, R196, RZ, PT ;  /* 0x000000ffc400720c */ /* 0x000ff60003f05270 */
[----:B------:R-:W-:Y:S04]  /*79b0*/  @P1 IMAD R0, R181, 0x2000, R186 ;  /* 0x00002000b5001824 */ /* 0x000fe800078e02ba */
[C---:B------:R-:W-:Y:S01]  /*79c0*/  @P1 IMAD.IADD R5, R0.reuse, 0x1, R199 ;  /* 0x0000000100051824 */ /* 0x040fe200078e02c7 */
[----:B------:R-:W-:Y:S03]  /*79d0*/  @P1 IADD3 R4, PT, PT, R0, R205, RZ ;  /* 0x000000cd00041210 */ /* 0x000fe60007ffe0ff */
[----:B------:R-:W-:Y:S01]  /*79e0*/  @P1 IMAD.IADD R2, R198, 0x1, R5 ;  /* 0x00000001c6021824 */ /* 0x000fe200078e0205 */
[----:B------:R-:W-:Y:S06]  /*79f0*/  @P0 BRA `(.L_x_128) ;  /* 0x00000000000c0947 */ /* 0x000fec0003800000 */
[----:B------:R-:W-:Y:S04]  /*7a00*/  SHF.L.U32 R3, R180, 0x1f, RZ ;  /* 0x0000001fb4037819 */ /* 0x000fe800000006ff */
[----:B------:R-:W2:Y:S02]  /*7a10*/  SYNCS.PHASECHK.TRANS64.TRYWAIT P0, [R206+URZ+0xb0], R3 ;  /* 0x0000b003ce0075a7 */ /* 0x000ea400080011ff */
[----:B--2---:R-:W-:Y:S05]  /*7a20*/  @!P0 BRA `(.L_x_129) ;  /* 0x0000004c00c08947 */ /* 0x004fea0003800000 */
.L_x_128:
[----:B------:R-:W-:Y:S05]  /*7a30*/  BSYNC B0 ;  /* 0x0000000000007941 */ /* 0x000fea0003800000 */
.L_x_127:
[----:B------:R-:W-:Y:S01]  /*7a40*/  ISETP.NE.AND P0, PT, R197, RZ, PT ;  /* 0x000000ffc500720c */ /* 0x000fe20003f05270 */
[----:B--2---:R-:W-:Y:S02]  /*7a50*/  VIADD R206, R206, 0xd0 ;  /* 0x000000d0cece7836 */ /* 0x004fe40000000000 */
[----:B------:R-:W-:Y:S02]  /*7a60*/  IMAD.U32 R3, RZ, RZ, UR37 ;  /* 0x00000025ff037e24 */ /* 0x000fe4000f8e00ff */
[----:B------:R-:W-:Y:S03]  /*7a70*/  VIADD R181, R181, 0x1 ;  /* 0x00000001b5b57836 */ /* 0x000fe60000000000 */
[----:B------:R-:W-:Y:S05]  /*7a80*/  PRMT R3, R3, 0x654, R206 ;  /* 0x0000065403037816 */ /* 0x000fea00000000ce */
[----:B------:R2:W3:Y:S04]  /*7a90*/  @P0 LDS.128 R148, [R0] ;  /* 0x0000000000940984 */ /* 0x0004e80000000c00 */
[----:B------:R2:W4:Y:S04]  /*7aa0*/  @P0 LDS.128 R156, [R4+0x20] ;  /* 0x00002000049c0984 */ /* 0x0005280000000c00 */
        /* <DEDUP_REMOVED lines=9> */
[----:B------:R-:W-:Y:S01]  /*7b40*/  SEL R181, R181, RZ, P0 ;  /* 0x000000ffb5b57207 */ /* 0x000fe20000000000 */
[----:B-----5:R5:W-:Y:S02]  /*7b50*/  SYNCS.ARRIVE.TRANS64.RED.A1T0 RZ, [R3+URZ], RZ ;  /* 0x000000ff03ff79a7 */ /* 0x020be400081004ff */
[----:B-----5:R-:W-:Y:S04]  /*7b60*/  SEL R3, RZ, 0x1, P0 ;  /* 0x00000001ff037807 */ /* 0x020fe80000000000 */
[----:B--234-:R-:W-:Y:S02]  /*7b70*/  LOP3.LUT R180, R180, R3, RZ, 0x3c, !PT ;  /* 0x00000003b4b47212 */ /* 0x01cfe400078e3cff */
.L_x_126:
[----:B------:R-:W-:Y:S05]  /*7b80*/  BSYNC B1 ;  /* 0x0000000000017941 */ /* 0x000fea0003800000 */
.L_x_125:
[----:B------:R-:W-:Y:S01]  /*7b90*/  VIADD R0, R80, 0x40 ;  /* 0x0000004050007836 */ /* 0x000fe20000000000 */
[----:B------:R-:W-:Y:S04]  /*7ba0*/  BSSY.RECONVERGENT B6, `(.L_x_130) ;  /* 0x0000015000067945 */ /* 0x000fe80003800200 */
[----:B------:R-:W-:Y:S04]  /*7bb0*/  SHF.R.U32.HI R0, RZ, 0x15, R0 ;  /* 0x00000015ff007819 */ /* 0x000fe80000011600 */
[----:B------:R-:W-:Y:S11]  /*7bc0*/  LOP3.LUT P0, RZ, R0, 0x3, R173, 0x48, !PT ;  /* 0x0000000300ff7812 */ /* 0x000ff600078048ad */
[----:B------:R-:W-:Y:S02]  /*7bd0*/  @!UPT UIADD3 URZ, UPT, UPT, URZ, URZ, URZ ;  /* 0x000000fffffff290 */ /* 0x000fe4000fffe0ff */
[----:B------:R-:W-:Y:S05]  /*7be0*/  @!P0 BRA `(.L_x_131) ;  /* 0x0000000000408947 */ /* 0x000fea0003800000 */
[----:B------:R-:W2:Y:S01]  /*7bf0*/  LDCU.64 UR8, c[0x4][0x78] ;  /* 0x01000f00ff0877ac */ /* 0x000ea20008000a00 */
[----:B------:R-:W-:Y:S01]  /*7c00*/  MOV R3, 0x0 ;  /* 0x0000000000037802 */ /* 0x000fe20000000f00 */
[----:B------:R-:W-:Y:S02]  /*7c10*/  HFMA2 R12, -RZ, RZ, 0, 5.9604644775390625e-08 ;  /* 0x00000001ff0c7431 */ /* 0x000fe400000001ff */
[----:B------:R-:W-:Y:S02]  /*7c20*/  IMAD.MOV.U32 R8, RZ, RZ, 0x192 ;  /* 0x00000192ff087424 */ /* 0x000fe400078e00ff */
[----:B------:R-:W-:Y:S01]  /*7c30*/  IMAD.MOV.U32 R13, RZ, RZ, RZ ;  /* 0x000000ffff0d7224 */ /* 0x000fe200078e00ff */
[----:B------:R-:W3:Y:S01]  /*7c40*/  LDCU.64 UR6, c[0x4][0x80] ;  /* 0x01001000ff0677ac */ /* 0x000ee20008000a00 */
[----:B------:R-:W4:Y:S01]  /*7c50*/  LDC.64 R2, c[0x4][R3] ;  /* 0x0100000003027b82 */ /* 0x000f220000000a00 */
[----:B------:R-:W5:Y:S01]  /*7c60*/  LDCU.64 UR4, c[0x4][0x18] ;  /* 0x01000300ff0477ac */ /* 0x000f620008000a00 */
[----:B--2---:R-:W-:Y:S01]  /*7c70*/  MOV R5, UR9 ;  /* 0x0000000900057c02 */ /* 0x004fe20008000f00 */
[----:B------:R-:W-:Y:S01]  /*7c80*/  IMAD.U32 R4, RZ, RZ, UR8 ;  /* 0x00000008ff047e24 */ /* 0x000fe2000f8e00ff */
[----:B---3--:R-:W-:Y:S01]  /*7c90*/  MOV R7, UR7 ;  /* 0x0000000700077c02 */ /* 0x008fe20008000f00 */
[----:B------:R-:W-:Y:S01]  /*7ca0*/  IMAD.U32 R6, RZ, RZ, UR6 ;  /* 0x00000006ff067e24 */ /* 0x000fe2000f8e00ff */
[----:B-----5:R-:W-:Y:S01]  /*7cb0*/  MOV R11, UR5 ;  /* 0x00000005000b7c02 */ /* 0x020fe20008000f00 */
[----:B------:R-:W-:Y:S02]  /*7cc0*/  IMAD.U32 R10, RZ, RZ, UR4 ;  /* 0x00000004ff0a7e24 */ /* 0x000fe4000f8e00ff */
[----:B------:R-:W-:Y:S07]  /*7cd0*/  LEPC R20, `(.L_x_131) ;  /* 0x000000001014794e */ /* 0x000fee0000000000 */
[----:B-1--4-:R-:W-:Y:S05]  /*7ce0*/  CALL.ABS.NOINC R2 ;  /* 0x0000000002007343 */ /* 0x012fea0003c00000 */
.L_x_131:
[----:B------:R-:W-:Y:S05]  /*7cf0*/  BSYNC.RECONVERGENT B6 ;  /* 0x0000000000067941 */ /* 0x000fea0003800200 */
.L_x_130:
[----:B------:R-:W-:Y:S01]  /*7d00*/  F2FP.F16.E4M3.UNPACK_B R4, R149 ;  /* 0x00000095ff04723e */ /* 0x000fe200020006ff */
[----:B------:R-:W-:Y:S05]  /*7d10*/  WARPSYNC.ALL ;  /* 0x0000000000007948 */ /* 0x000fea0003800000 */
[----:B------:R-:W-:Y:S01]  /*7d20*/  R2UR UR4, R80 ;  /* 0x00000000500472ca */ /* 0x000fe200000e0000 */
[--C-:B------:R-:W-:Y:S01]  /*7d30*/  HADD2.F32 R88, -RZ, R4.reuse.H0_H0 ;  /* 0x20000004ff587230 */ /* 0x100fe20000004100 */
[-C--:B------:R-:W-:Y:S01]  /*7d40*/  F2FP.F16.E4M3.UNPACK_B R0, R148.reuse ;  /* 0x00000094ff00723e */ /* 0x080fe200020006ff */
[----:B------:R-:W-:Y:S01]  /*7d50*/  HADD2.F32 R83, -RZ, R4.H1_H1 ;  /* 0x30000004ff537230 */ /* 0x000fe20000004100 */
[----:B------:R-:W-:Y:S01]  /*7d60*/  F2FP.F16.E4M3.UNPACK_B R4, R151 ;  /* 0x00000097ff04723e */ /* 0x000fe200020006ff */
[----:B------:R-:W-:Y:S01]  /*7d70*/  BSSY.RECONVERGENT B0, `(.L_x_132) ;  /* 0x0000116000007945 */ /* 0x000fe20003800200 */
[----:B------:R-:W-:Y:S01]  /*7d80*/  F2FP.F16.E4M3.UNPACK_B R3, R148.H1 ;  /* 0x00000094ff03723e */ /* 0x000fe200030006ff */
[--C-:B------:R-:W-:Y:S01]  /*7d90*/  HADD2.F32 R2, -RZ, R0.reuse.H0_H0 ;  /* 0x20000000ff027230 */ /* 0x100fe20000004100 */
[----:B-1----:R-:W-:Y:S01]  /*7da0*/  F2FP.F16.E4M3.UNPACK_B R135, R162 ;  /* 0x000000a2ff87723e */ /* 0x002fe200020006ff */
[----:B------:R-:W-:Y:S01]  /*7db0*/  HADD2.F32 R82, -RZ, R0.H1_H1 ;  /* 0x30000000ff527230 */ /* 0x000fe20000004100 */
[----:B------:R-:W-:Y:S01]  /*7dc0*/  F2FP.F16.E4M3.UNPACK_B R0, R149.H1 ;  /* 0x00000095ff00723e */ /* 0x000fe200030006ff */
[--C-:B------:R-:W-:Y:S01]  /*7dd0*/  HADD2.F32 R84, -RZ, R3.reuse.H0_H0 ;  /* 0x20000003ff547230 */ /* 0x100fe20000004100 */
[----:B------:R-:W-:Y:S01]  /*7de0*/  F2FP.F16.E4M3.UNPACK_B R125, R159.H1 ;  /* 0x0000009fff7d723e */ /* 0x000fe200030006ff */
[----:B------:R-:W-:Y:S01]  /*7df0*/  HADD2.F32 R86, -RZ, R3.H1_H1 ;  /* 0x30000003ff567230 */ /* 0x000fe20000004100 */
[-C--:B------:R-:W-:Y:S01]  /*7e00*/  F2FP.F16.E4M3.UNPACK_B R3, R150.reuse ;  /* 0x00000096ff03723e */ /* 0x080fe200020006ff */
[--C-:B------:R-:W-:Y:S01]  /*7e10*/  HADD2.F32 R90, -RZ, R0.reuse.H0_H0 ;  /* 0x20000000ff5a7230 */ /* 0x100fe20000004100 */
[----:B------:R-:W-:Y:S01]  /*7e20*/  ISETP.NE.AND P0, PT, R189, RZ, PT ;  /* 0x000000ffbd00720c */ /* 0x000fe20003f05270 */
[----:B------:R-:W-:Y:S01]  /*7e30*/  HADD2.F32 R85, -RZ, R0.H1_H1 ;  /* 0x30000000ff557230 */ /* 0x000fe20000004100 */
[----:B------:R-:W-:Y:S01]  /*7e40*/  F2FP.F16.E4M3.UNPACK_B R0, R150.H1 ;  /* 0x00000096ff00723e */ /* 0x000fe200030006ff */
[--C-:B------:R-:W-:Y:S01]  /*7e50*/  HADD2.F32 R92, -RZ, R3.reuse.H0_H0 ;  /* 0x20000003ff5c7230 */ /* 0x100fe20000004100 */
[----:B------:R-:W-:Y:S01]  /*7e60*/  ISETP.NE.AND P6, PT, R204, RZ, PT ;  /* 0x000000ffcc00720c */ /* 0x000fe20003fc5270 */
[----:B------:R-:W-:Y:S01]  /*7e70*/  HADD2.F32 R87, -RZ, R3.H1_H1 ;  /* 0x30000003ff577230 */ /* 0x000fe20000004100 */
[----:B------:R-:W-:Y:S01]  /*7e80*/  F2FP.F16.E4M3.UNPACK_B R3, R151.H1 ;  /* 0x00000097ff03723e */ /* 0x000fe200030006ff */
[--C-:B------:R-:W-:Y:S02]  /*7e90*/  HADD2.F32 R94, -RZ, R0.reuse.H0_H0 ;  /* 0x20000000ff5e7230 */ /* 0x100fe40000004100 */
[----:B------:R-:W-:Y:S01]  /*7ea0*/  HADD2.F32 R89, -RZ, R0.H1_H1 ;  /* 0x30000000ff597230 */ /* 0x000fe20000004100 */
[-C--:B------:R-:W-:Y:S01]  /*7eb0*/  F2FP.F16.E4M3.UNPACK_B R0, R152.reuse ;  /* 0x00000098ff00723e */ /* 0x080fe200020006ff */
[--C-:B------:R-:W-:Y:S02]  /*7ec0*/  HADD2.F32 R96, -RZ, R4.reuse.H0_H0 ;  /* 0x20000004ff607230 */ /* 0x100fe40000004100 */
[----:B------:R-:W-:Y:S01]  /*7ed0*/  HADD2.F32 R91, -RZ, R4.H1_H1 ;  /* 0x30000004ff5b7230 */ /* 0x000fe20000004100 */
[-C--:B------:R-:W-:Y:S01]  /*7ee0*/  F2FP.F16.E4M3.UNPACK_B R4, R153.reuse ;  /* 0x00000099ff04723e */ /* 0x080fe200020006ff */
[--C-:B------:R-:W-:Y:S02]  /*7ef0*/  HADD2.F32 R100, -RZ, R0.reuse.H0_H0 ;  /* 0x20000000ff647230 */ /* 0x100fe40000004100 */
[----:B------:R-:W-:Y:S01]  /*7f00*/  HADD2.F32 R95, -RZ, R0.H1_H1 ;  /* 0x30000000ff5f7230 */ /* 0x000fe20000004100 */
[----:B------:R-:W-:Y:S01]  /*7f10*/  F2FP.F16.E4M3.UNPACK_B R0, R153.H1 ;  /* 0x00000099ff00723e */ /* 0x000fe200030006ff */
[--C-:B------:R-:W-:Y:S02]  /*7f20*/  HADD2.F32 R98, -RZ, R3.reuse.H0_H0 ;  /* 0x20000003ff627230 */ /* 0x100fe40000004100 */
[----:B------:R-:W-:Y:S01]  /*7f30*/  HADD2.F32 R93, -RZ, R3.H1_H1 ;  /* 0x30000003ff5d7230 */ /* 0x000fe20000004100 */
[----:B------:R-:W-:Y:S01]  /*7f40*/  F2FP.F16.E4M3.UNPACK_B R3, R152.H1 ;  /* 0x00000098ff03723e */ /* 0x000fe200030006ff */
[--C-:B------:R-:W-:Y:S02]  /*7f50*/  HADD2.F32 R106, -RZ, R0.reuse.H0_H0 ;  /* 0x20000000ff6a7230 */ /* 0x100fe40000004100 */
[----:B------:R-:W-:Y:S01]  /*7f60*/  HADD2.F32 R101, -RZ, R0.H1_H1 ;  /* 0x30000000ff657230 */ /* 0x000fe20000004100 */
[-C--:B------:R-:W-:Y:S01]  /*7f70*/  F2FP.F16.E4M3.UNPACK_B R0, R154.reuse.H1 ;  /* 0x0000009aff00723e */ /* 0x080fe200030006ff */
[--C-:B------:R-:W-:Y:S02]  /*7f80*/  HADD2.F32 R104, -RZ, R4.reuse.H0_H0 ;  /* 0x20000004ff687230 */ /* 0x100fe40000004100 */
[----:B------:R-:W-:Y:S01]  /*7f90*/  HADD2.F32 R99, -RZ, R4.H1_H1 ;  /* 0x30000004ff637230 */ /* 0x000fe20000004100 */
[----:B------:R-:W-:Y:S01]  /*7fa0*/  F2FP.F16.E4M3.UNPACK_B R4, R155 ;  /* 0x0000009bff04723e */ /* 0x000fe200020006ff */
[--C-:B------:R-:W-:Y:S02]  /*7fb0*/  HADD2.F32 R102, -RZ, R3.reuse.H0_H0 ;  /* 0x20000003ff667230 */ /* 0x100fe40000004100 */
[----:B------:R-:W-:Y:S01]  /*7fc0*/  HADD2.F32 R97, -RZ, R3.H1_H1 ;  /* 0x30000003ff617230 */ /* 0x000fe20000004100 */
[----:B------:R-:W-:Y:S01]  /*7fd0*/  F2FP.F16.E4M3.UNPACK_B R3, R154 ;  /* 0x0000009aff03723e */ /* 0x000fe200020006ff */
[--C-:B------:R-:W-:Y:S02]  /*7fe0*/  HADD2.F32 R110, -RZ, R0.reuse.H0_H0 ;  /* 0x20000000ff6e7230 */ /* 0x100fe40000004100 */
[----:B------:R-:W-:Y:S01]  /*7ff0*/  HADD2.F32 R105, -RZ, R0.H1_H1 ;  /* 0x30000000ff697230 */ /* 0x000fe20000004100 */
[-C--:B------:R-:W-:Y:S01]  /*8000*/  F2FP.F16.E4M3.UNPACK_B R0, R156.reuse ;  /* 0x0000009cff00723e */ /* 0x080fe200020006ff */
[--C-:B------:R-:W-:Y:S02]  /*8010*/  HADD2.F32 R112, -RZ, R4.reuse.H0_H0 ;  /* 0x20000004ff707230 */ /* 0x100fe40000004100 */
[----:B------:R-:W-:Y:S01]  /*8020*/  HADD2.F32 R107, -RZ, R4.H1_H1 ;  /* 0x30000004ff6b7230 */ /* 0x000fe20000004100 */
[----:B------:R-:W-:Y:S01]  /*8030*/  F2FP.F16.E4M3.UNPACK_B R4, R157 ;  /* 0x0000009dff04723e */ /* 0x000fe200020006ff */
[--C-:B------:R-:W-:Y:S02]  /*8040*/  HADD2.F32 R108, -RZ, R3.reuse.H0_H0 ;  /* 0x20000003ff6c7230 */ /* 0x100fe40000004100 */
[----:B------:R-:W-:Y:S01]  /*8050*/  HADD2.F32 R103, -RZ, R3.H1_H1 ;  /* 0x30000003ff677230 */ /* 0x000fe20000004100 */
[----:B------:R-:W-:Y:S01]  /*8060*/  F2FP.F16.E4M3.UNPACK_B R3, R155.H1 ;  /* 0x0000009bff03723e */ /* 0x000fe200030006ff */
[--C-:B------:R-:W-:Y:S02]  /*8070*/  HADD2.F32 R116, -RZ, R0.reuse.H0_H0 ;  /* 0x20000000ff747230 */ /* 0x100fe40000004100 */
[----:B------:R-:W-:Y:S01]  /*8080*/  HADD2.F32 R111, -RZ, R0.H1_H1 ;  /* 0x30000000ff6f7230 */ /* 0x000fe20000004100 */
[----:B------:R-:W-:Y:S01]  /*8090*/  F2FP.F16.E4M3.UNPACK_B R0, R156.H1 ;  /* 0x0000009cff00723e */ /* 0x000fe200030006ff */
[--C-:B------:R-:W-:Y:S02]  /*80a0*/  HADD2.F32 R120, -RZ, R4.reuse.H0_H0 ;  /* 0x20000004ff787230 */ /* 0x100fe40000004100 */
[----:B------:R-:W-:Y:S02]  /*80b0*/  HADD2.F32 R115, -RZ, R4.H1_H1 ;  /* 0x30000004ff737230 */ /* 0x000fe40000004100 */
[--C-:B------:R-:W-:Y:S01]  /*80c0*/  HADD2.F32 R114, -RZ, R3.reuse.H0_H0 ;  /* 0x20000003ff727230 */ /* 0x100fe20000004100 */
[----:B------:R-:W1:Y:S01]  /*80d0*/  LDTM.x64 R4, tmem[UR4+0x40] ;  /* 0x00004004000479ee */ /* 0x000e620008340000 */
[----:B------:R-:W-:Y:S01]  /*80e0*/  HADD2.F32 R109, -RZ, R3.H1_H1 ;  /* 0x30000003ff6d7230 */ /* 0x000fe20000004100 */
[----:B------:R-:W-:Y:S01]  /*80f0*/  F2FP.F16.E4M3.UNPACK_B R3, R157.H1 ;  /* 0x0000009dff03723e */ /* 0x000fe200030006ff */
        /* <DEDUP_REMOVED lines=14> */
[----:B------:R-:W-:Y:S01]  /*81e0*/  F2FP.F16.E4M3.UNPACK_B R0, R160.H1 ;  /* 0x000000a0ff00723e */ /* 0x000fe200030006ff */
[--C-:B------:R-:W-:Y:S02]  /*81f0*/  HADD2.F32 R132, -RZ, R3.reuse.H0_H0 ;  /* 0x20000003ff847230 */ /* 0x100fe40000004100 */
[C---:B-1----:R-:W-:Y:S01]  /*8200*/  FMUL R7, R78.reuse, R7 ;  /* 0x000000074e077220 */ /* 0x042fe20000400000 */
        /* <DEDUP_REMOVED lines=10> */
[C---:B------:R-:W-:Y:S01]  /*82b0*/  FMUL R0, R78.reuse, R4 ;  /* 0x000000044e007220 */ /* 0x040fe20000400000 */
[--C-:B------:R-:W-:Y:S01]  /*82c0*/  HADD2.F32 R140, -RZ, R135.reuse.H0_H0 ;  /* 0x20000087ff8c7230 */ /* 0x100fe20000004100 */
[----:B------:R-:W-:Y:S01]  /*82d0*/  F2FP.F16.E4M3.UNPACK_B R4, R163 ;  /* 0x000000a3ff04723e */ /* 0x000fe200020006ff */
[----:B------:R-:W-:Y:S02]  /*82e0*/  HADD2.F32 R135, -RZ, R135.H1_H1 ;  /* 0x30000087ff877230 */ /* 0x000fe40000004100 */
[C---:B------:R-:W-:Y:S01]  /*82f0*/  FFMA R0, R81.reuse, R2, R0 ;  /* 0x0000000251007223 */ /* 0x040fe20000000000 */
[C---:B------:R-:W-:Y:S01]  /*8300*/  FMUL R2, R78.reuse, R5 ;  /* 0x000000054e027220 */ /* 0x040fe20000400000 */
[--C-:B------:R-:W-:Y:S01]  /*8310*/  HADD2.F32 R142, -RZ, R3.reuse.H0_H0 ;  /* 0x20000003ff8e7230 */ /* 0x100fe20000004100 */
[----:B------:R-:W-:Y:S01]  /*8320*/  F2FP.F16.E4M3.UNPACK_B R5, R163.H1 ;  /* 0x000000a3ff05723e */ /* 0x000fe200030006ff */
[----:B------:R-:W-:Y:S02]  /*8330*/  HADD2.F32 R137, -RZ, R3.H1_H1 ;  /* 0x30000003ff897230 */ /* 0x000fe40000004100 */
[C---:B------:R-:W-:Y:S01]  /*8340*/  FFMA R2, R81.reuse, R82, R2 ;  /* 0x0000005251027223 */ /* 0x040fe20000000002 */
[--C-:B------:R-:W-:Y:S02]  /*8350*/  HADD2.F32 R82, -RZ, R4.reuse.H0_H0 ;  /* 0x20000004ff527230 */ /* 0x100fe40000004100 */
[C---:B------:R-:W-:Y:S01]  /*8360*/  FMUL R3, R78.reuse, R6 ;  /* 0x000000064e037220 */ /* 0x040fe20000400000 */
[----:B------:R-:W-:Y:S02]  /*8370*/  HADD2.F32 R139, -RZ, R4.H1_H1 ;  /* 0x30000004ff8b7230 */ /* 0x000fe40000004100 */
[C---:B------:R-:W-:Y:S01]  /*8380*/  FMUL R4, R78.reuse, R9 ;  /* 0x000000094e047220 */ /* 0x040fe20000400000 */
[--C-:B------:R-:W-:Y:S02]  /*8390*/  HADD2.F32 R141, -RZ, R5.reuse.H1_H1 ;  /* 0x30000005ff8d7230 */ /* 0x100fe40000004100 */
[C---:B------:R-:W-:Y:S01]  /*83a0*/  FFMA R3, R81.reuse, R84, R3 ;  /* 0x0000005451037223 */ /* 0x040fe20000000003 */
[----:B------:R-:W-:Y:S01]  /*83b0*/  FFMA R7, R81, R86, R7 ;  /* 0x0000005651077223 */ /* 0x000fe20000000007 */
[----:B------:R-:W-:Y:S02]  /*83c0*/  HADD2.F32 R84, -RZ, R5.H0_H0 ;  /* 0x20000005ff547230 */ /* 0x000fe40000004100 */
[C---:B------:R-:W-:Y:S01]  /*83d0*/  FMUL R5, R78.reuse, R10 ;  /* 0x0000000a4e057220 */ /* 0x040fe20000400000 */
[C---:B------:R-:W-:Y:S01]  /*83e0*/  FMUL R6, R78.reuse, R11 ;  /* 0x0000000b4e067220 */ /* 0x040fe20000400000 */
[C---:B------:R-:W-:Y:S01]  /*83f0*/  FMUL R11, R78.reuse, R16 ;  /* 0x000000104e0b7220 */ /* 0x040fe20000400000 */
[----:B------:R-:W-:Y:S01]  /*8400*/  F2FP.SATFINITE.E4M3.F32.PACK_AB_MERGE_C R143, R7, R3, RZ ;  /* 0x00000003078f723e */ /* 0x000fe200048070ff */
[C---:B------:R-:W-:Y:S01]  /*8410*/  FMUL R3, R78.reuse, R8 ;  /* 0x000000084e037220 */ /* 0x040fe20000400000 */
[C---:B------:R-:W-:Y:S01]  /*8420*/  FMUL R7, R78.reuse, R12 ;  /* 0x0000000c4e077220 */ /* 0x040fe20000400000 */
[C---:B------:R-:W-:Y:S01]  /*8430*/  FMUL R8, R78.reuse, R13 ;  /* 0x0000000d4e087220 */ /* 0x040fe20000400000 */
[C---:B------:R-:W-:Y:S01]  /*8440*/  FMUL R12, R78.reuse, R17 ;  /* 0x000000114e0c7220 */ /* 0x040fe20000400000 */
[C---:B------:R-:W-:Y:S01]  /*8450*/  FFMA R3, R81.reuse, R88, R3 ;  /* 0x0000005851037223 */ /* 0x040fe20000000003 */
[C---:B------:R-:W-:Y:S01]  /*8460*/  FFMA R4, R81.reuse, R83, R4 ;  /* 0x0000005351047223 */ /* 0x040fe20000000004 */
[C---:B------:R-:W-:Y:S01]  /*8470*/  FFMA R5, R81.reuse, R90, R5 ;  /* 0x0000005a51057223 */ /* 0x040fe20000000005 */
[C---:B------:R-:W-:Y:S01]  /*8480*/  FFMA R6, R81.reuse, R85, R6 ;  /* 0x0000005551067223 */ /* 0x040fe20000000006 */
[C---:B------:R-:W-:Y:S01]  /*8490*/  FFMA R7, R81.reuse, R92, R7 ;  /* 0x0000005c51077223 */ /* 0x040fe20000000007 */
[C---:B------:R-:W-:Y:S01]  /*84a0*/  FFMA R8, R81.reuse, R87, R8 ;  /* 0x0000005751087223 */ /* 0x040fe20000000008 */
[C---:B------:R-:W-:Y:S01]  /*84b0*/  FMUL R16, R78.reuse, R21 ;  /* 0x000000154e107220 */ /* 0x040fe20000400000 */
[----:B------:R-:W-:Y:S01]  /*84c0*/  FMUL R9, R78, R14 ;  /* 0x0000000e4e097220 */ /* 0x000fe20000400000 */
[----:B------:R-:W-:Y:S01]  /*84d0*/  F2FP.SATFINITE.E4M3.F32.PACK_AB_MERGE_C R5, R6, R5, RZ ;  /* 0x000000050605723e */ /* 0x000fe200048070ff */
[C---:B------:R-:W-:Y:S01]  /*84e0*/  FMUL R10, R78.reuse, R15 ;  /* 0x0000000f4e0a7220 */ /* 0x040fe20000400000 */
[C---:B------:R-:W-:Y:S01]  /*84f0*/  FMUL R15, R78.reuse, R20 ;  /* 0x000000144e0f7220 */ /* 0x040fe20000400000 */
[C---:B------:R-:W-:Y:S01]  /*8500*/  FFMA R9, R81.reuse, R94, R9 ;  /* 0x0000005e51097223 */ /* 0x040fe20000000009 */
[C---:B------:R-:W-:Y:S01]  /*8510*/  FMUL R20, R78.reuse, R25 ;  /* 0x000000194e147220 */ /* 0x040fe20000400000 */
[C---:B------:R-:W-:Y:S01]  /*8520*/  FFMA R10, R81.reuse, R89, R10 ;  /* 0x00000059510a7223 */ /* 0x040fe2000000000a */
[C---:B------:R-:W-:Y:S01]  /*8530*/  FFMA R11, R81.reuse, R96, R11 ;  /* 0x00000060510b7223 */ /* 0x040fe2000000000b */
[C---:B------:R-:W-:Y:S01]  /*8540*/  FFMA R12, R81.reuse, R91, R12 ;  /* 0x0000005b510c7223 */ /* 0x040fe2000000000c */
[C---:B------:R-:W-:Y:S01]  /*8550*/  FMUL R13, R78.reuse, R18 ;  /* 0x000000124e0d7220 */ /* 0x040fe20000400000 */
[----:B------:R-:W-:Y:S01]  /*8560*/  FMUL R14, R78, R19 ;  /* 0x000000134e0e7220 */ /* 0x000fe20000400000 */
[----:B------:R-:W-:Y:S01]  /*8570*/  F2FP.SATFINITE.E4M3.F32.PACK_AB_MERGE_C R9, R10, R9, RZ ;  /* 0x000000090a09723e */ /* 0x000fe200048070ff */
[C---:B------:R-:W-:Y:S01]  /*8580*/  FMUL R19, R78.reuse, R24 ;  /* 0x000000184e137220 */ /* 0x040fe20000400000 */
        /* <DEDUP_REMOVED lines=17> */
[----:B------:R-:W-:Y:S01]  /*86a0*/  FMUL R27, R78, R32 ;  /* 0x000000204e1b7220 */ /* 0x000fe20000400000 */
[C---:B------:R-:W-:Y:S01]  /*86b0*/  FFMA R21, R81.reuse, R106, R21 ;  /* 0x0000006a51157223 */ /* 0x040fe20000000015 */
[C---:B------:R-:W-:Y:S01]  /*86c0*/  FFMA R22, R81.reuse, R101, R22 ;  /* 0x0000006551167223 */ /* 0x040fe20000000016 */
[----:B------:R-:W-:Y:S01]  /*86d0*/  F2FP.SATFINITE.E4M3.F32.PACK_AB_MERGE_C R16, R16, R15, R17 ;  /* 0x0000000f1010723e */ /* 0x000fe20004807011 */
[C---:B------:R-:W-:Y:S01]  /*86e0*/  FFMA R23, R81.reuse, R108, R23 ;  /* 0x0000006c51177223 */ /* 0x040fe20000000017 */
[C---:B------:R-:W-:Y:S01]  /*86f0*/  FFMA R24, R81.reuse, R103, R24 ;  /* 0x0000006751187223 */ /* 0x040fe20000000018 */
[----:B------:R-:W-:Y:S01]  /*8700*/  FMUL R32, R78, R37 ;  /* 0x000000254e207220 */ /* 0x000fe20000400000 */
[----:B------:R-:W-:Y:S01]  /*8710*/  F2FP.SATFINITE.E4M3.F32.PACK_AB_MERGE_C R21, R22, R21, RZ ;  /* 0x000000151615723e */ /* 0x000fe200048070ff */
[C---:B------:R-:W-:Y:S01]  /*8720*/  FMUL R25, R78.reuse, R30 ;  /* 0x0000001e4e197220 */ /* 0x040fe20000400000 */
[C---:B------:R-:W-:Y:S01]  /*8730*/  FMUL R26, R78.reuse, R31 ;  /* 0x0000001f4e1a7220 */ /* 0x040fe20000400000 */
[----:B------:R-:W-:Y:S01]  /*8740*/  FMUL R31, R78, R36 ;  /* 0x000000244e1f7220 */ /* 0x000fe20000400000 */
[----:B------:R-:W-:Y:S01]  /*8750*/  F2FP.SATFINITE.E4M3.F32.PACK_AB_MERGE_C R17, R20, R19, R21 ;  /* 0x000000131411723e */ /* 0x000fe20004807015 */
        /* <DEDUP_REMOVED lines=8> */
[----:B------:R-:W-:Y:S01]  /*87e0*/  FMUL R35, R78, R40 ;  /* 0x000000284e237220 */ /* 0x000fe20000400000 */
[C---:B------:R-:W-:Y:S01]  /*87f0*/  FFMA R29, R81.reuse, R114, R29 ;  /* 0x00000072511d7223 */ /* 0x040fe2000000001d */
[----:B------:R-:W-:Y:S01]  /*8800*/  F2FP.SATFINITE.E4M3.F32.PACK_AB_MERGE_C R18, R24, R23, R18 ;  /* 0x000000171812723e */ /* 0x000fe20004807012 */
        /* <DEDUP_REMOVED lines=22> */
[C---:B------:R-:W-:Y:S01]  /*8970*/  FMUL R41, R78.reuse, R46 ;  /* 0x0000002e4e297220 */ /* 0x040fe20000400000 */
[C---:B------:R-:W-:Y:S01]  /*8980*/  FMUL R42, R78.reuse, R47 ;  /* 0x0000002f4e2a7220 */ /* 0x040fe20000400000 */
[C---:B------:R-:W-:Y:S01]  /*8990*/  FFMA R40, R81.reuse, R119, R40 ;  /* 0x0000007751287223 */ /* 0x040fe20000000028 */
[--C-:B------:R-:W-:Y:S02]  /*89a0*/  HADD2.F32 R130, -RZ, R125.reuse.H0_H0 ;  /* 0x2000007dff827230 */ /* 0x100fe40000004100 */
[C---:B------:R-:W-:Y:S01]  /*89b0*/  FFMA R41, R81.reuse, R126, R41 ;  /* 0x0000007e51297223 */ /* 0x040fe20000000029 */
[----:B------:R-:W-:Y:S02]  /*89c0*/  HADD2.F32 R125, -RZ, R125.H1_H1 ;  /* 0x3000007dff7d7230 */ /* 0x000fe40000004100 */
[C---:B------:R-:W-:Y:S01]  /*89d0*/  FMUL R45, R78.reuse, R50 ;  /* 0x000000324e2d7220 */ /* 0x040fe20000400000 */
[C---:B------:R-:W-:Y:S01]  /*89e0*/  FFMA R42, R81.reuse, R121, R42 ;  /* 0x00000079512a7223 */ /* 0x040fe2000000002a */
[C---:B------:R-:W-:Y:S01]  /*89f0*/  FMUL R46, R78.reuse, R51 ;  /* 0x000000334e2e7220 */ /* 0x040fe20000400000 */
[C---:B------:R-:W-:Y:S01]  /*8a00*/  FFMA R43, R81.reuse, R128, R43 ;  /* 0x00000080512b7223 */ /* 0x040fe2000000002b */
[C---:B------:R-:W-:Y:S01]  /*8a10*/  FMUL R47, R78.reuse, R52 ;  /* 0x000000344e2f7220 */ /* 0x040fe20000400000 */
        /* <DEDUP_REMOVED lines=10> */
[C---:B------:R-:W-:Y:S01]  /*8ac0*/  FFMA R45, R81.reuse, R130, R45 ;  /* 0x00000082512d7223 */ /* 0x040fe2000000002d */
[C---:B------:R-:W-:Y:S01]  /*8ad0*/  FMUL R59, R78.reuse, R64 ;  /* 0x000000404e3b7220 */ /* 0x040fe20000400000 */
[C---:B------:R-:W-:Y:S01]  /*8ae0*/  FMUL R60, R78.reuse, R65 ;  /* 0x000000414e3c7220 */ /* 0x040fe20000400000 */
[C---:B------:R-:W-:Y:S01]  /*8af0*/  FMUL R61, R78.reuse, R66 ;  /* 0x000000424e3d7220 */ /* 0x040fe20000400000 */
[----:B------:R-:W-:Y:S01]  /*8b00*/  FMUL R62, R78, R67 ;  /* 0x000000434e3e7220 */ /* 0x000fe20000400000 */
[C---:B------:R-:W-:Y:S01]  /*8b10*/  FFMA R46, R81.reuse, R125, R46 ;  /* 0x0000007d512e7223 */ /* 0x040fe2000000002e */
[----:B------:R-:W-:Y:S01]  /*8b20*/  F2FP.SATFINITE.E4M3.F32.PACK_AB_MERGE_C R64, R2, R0, R143 ;  /* 0x000000000240723e */ /* 0x000fe2000480708f */
[C---:B------:R-:W-:Y:S01]  /*8b30*/  FFMA R47, R81.reuse, R132, R47 ;  /* 0x00000084512f7223 */ /* 0x040fe2000000002f */
[----:B------:R-:W-:Y:S01]  /*8b40*/  F2FP.SATFINITE.E4M3.F32.PACK_AB_MERGE_C R65, R4, R3, R5 ;  /* 0x000000030441723e */ /* 0x000fe20004807005 */
[C---:B------:R-:W-:Y:S01]  /*8b50*/  FFMA R48, R81.reuse, R127, R48 ;  /* 0x0000007f51307223 */ /* 0x040fe20000000030 */
[----:B------:R-:W-:Y:S01]  /*8b60*/  F2FP.SATFINITE.E4M3.F32.PACK_AB_MERGE_C R66, R8, R7, R9 ;  /* 0x000000070842723e */ /* 0x000fe20004807009 */
[C---:B------:R-:W-:Y:S01]  /*8b70*/  FFMA R49, R81.reuse, R134, R49 ;  /* 0x0000008651317223 */ /* 0x040fe20000000031 */
[----:B------:R-:W-:Y:S01]  /*8b80*/  F2FP.SATFINITE.E4M3.F32.PACK_AB_MERGE_C R67, R12, R11, R13 ;  /* 0x0000000b0c43723e */ /* 0x000fe2000480700d */
[----:B------:R-:W-:Y:S01]  /*8b90*/  FMUL R53, R78, R58 ;  /* 0x0000003a4e357220 */ /* 0x000fe20000400000 */
[C---:B------:R-:W-:Y:S01]  /*8ba0*/  FFMA R50, R81.reuse, R129, R50 ;  /* 0x0000008151327223 */ /* 0x040fe20000000032 */
[C---:B------:R-:W-:Y:S01]  /*8bb0*/  FFMA R51, R81.reuse, R136, R51 ;  /* 0x0000008851337223 */ /* 0x040fe20000000033 */
[C---:B------:R-:W-:Y:S01]  /*8bc0*/  FFMA R52, R81.reuse, R131, R52 ;  /* 0x0000008351347223 */ /* 0x040fe20000000034 */
[----:B------:R1:W-:Y:S01]  /*8bd0*/  STS.128 [R172+UR49+0xa200], R64 ;  /* 0x00a20040ac007988 */ /* 0x0003e20008000c31 */
[C---:B------:R-:W-:Y:S01]  /*8be0*/  FFMA R53, R81.reuse, R138, R53 ;  /* 0x0000008a51357223 */ /* 0x040fe20000000035 */
[----:B------:R-:W-:Y:S01]  /*8bf0*/  F2FP.SATFINITE.E4M3.F32.PACK_AB_MERGE_C R37, R38, R37, RZ ;  /* 0x000000252625723e */ /* 0x000fe200048070ff */
[C---:B------:R-:W-:Y:S01]  /*8c00*/  FFMA R54, R81.reuse, R133, R54 ;  /* 0x0000008551367223 */ /* 0x040fe20000000036 */
[----:B------:R-:W-:Y:S01]  /*8c10*/  FMUL R58, R78, R63 ;  /* 0x0000003f4e3a7220 */ /* 0x000fe20000400000 */
[C---:B------:R-:W-:Y:S01]  /*8c20*/  FFMA R55, R81.reuse, R140, R55 ;  /* 0x0000008c51377223 */ /* 0x040fe20000000037 */
[C---:B------:R-:W-:Y:S01]  /*8c30*/  FFMA R56, R81.reuse, R135, R56 ;  /* 0x0000008751387223 */ /* 0x040fe20000000038 */
[C---:B------:R-:W-:Y:S01]  /*8c40*/  FFMA R57, R81.reuse, R142, R57 ;  /* 0x0000008e51397223 */ /* 0x040fe20000000039 */
[----:B------:R1:W-:Y:S01]  /*8c50*/  STS.128 [R193+0xa010], R16 ;  /* 0x00a01010c1007388 */ /* 0x0003e20000000c00 */
[----:B------:R-:W-:Y:S01]  /*8c60*/  F2FP.SATFINITE.E4M3.F32.PACK_AB_MERGE_C R33, R36, R35, R37 ;  /* 0x000000232421723e */ /* 0x000fe20004807025 */
[C---:B------:R-:W-:Y:S01]  /*8c70*/  FFMA R58, R81.reuse, R137, R58 ;  /* 0x00000089513a7223 */ /* 0x040fe2000000003a */
[----:B------:R-:W-:Y:S01]  /*8c80*/  F2FP.SATFINITE.E4M3.F32.PACK_AB_MERGE_C R34, R42, R41, RZ ;  /* 0x000000292a22723e */ /* 0x000fe200048070ff */
[C---:B------:R-:W-:Y:S01]  /*8c90*/  FFMA R59, R81.reuse, R82, R59 ;  /* 0x00000052513b7223 */ /* 0x040fe2000000003b */
[----:B------:R-:W-:Y:S01]  /*8ca0*/  F2FP.SATFINITE.E4M3.F32.PACK_AB_MERGE_C R35, R46, R45, RZ ;  /* 0x0000002d2e23723e */ /* 0x000fe200048070ff */
        /* <DEDUP_REMOVED lines=25> */
[----:B------:R-:W-:Y:S02]  /*8e40*/  UIADD3 UR8, UP0, UPT, UR52, 0x680, URZ ;  /* 0x0000068034087890 */ /* 0x000fe4000ff1e0ff */
[----:B------:R-:W-:Y:S02]  /*8e50*/  UIADD3 UR5, UPT, UPT, UR41, 0x40, URZ ;  /* 0x0000004029057890 */ /* 0x000fe4000fffe0ff */
[----:B------:R-:W-:Y:S02]  /*8e60*/  UIADD3 UR4, UPT, UPT, UR49, 0xa200, URZ ;  /* 0x0000a20031047890 */ /* 0x000fe4000fffe0ff */
[----:B------:R-:W-:Y:S01]  /*8e70*/  UIADD3.X UR9, UPT, UPT, URZ, UR53, URZ, UP0, !UPT ;  /* 0x00000035ff097290 */ /* 0x000fe200087fe4ff */
[----:B------:R-:W-:Y:S01]  /*8e80*/  UMOV UR6, UR42 ;  /* 0x0000002a00067c82 */ /* 0x000fe20008000000 */
[----:B------:R-:W-:Y:S07]  /*8e90*/  UMOV UR7, UR36 ;  /* 0x0000002400077c82 */ /* 0x000fee0008000000 */
[----:B------:R2:W-:Y:S01]  /*8ea0*/  UTMASTG.3D [UR4], [UR8] ;  /* 0x00000004080073b5 */ /* 0x0005e20008010000 */
[----:B------:R0:W-:Y:S01]  /*8eb0*/  UTMACMDFLUSH ;  /* 0x00000000000079b7 */ /* 0x0001e20000000000 */
[----:B--2---:R-:W-:Y:S04]  /*8ec0*/  DEPBAR.LE SB0, 0x1 ;  /* 0x000080400000791a */ /* 0x004fe80000000000 */
.L_x_133:
[----:B------:R-:W-:Y:S05]  /*8ed0*/  BSYNC.RECONVERGENT B0 ;  /* 0x0000000000007941 */ /* 0x000fea0003800200 */
.L_x_132:
        /* <DEDUP_REMOVED lines=16> */
.L_x_137:
[----:B------:R-:W-:Y:S05]  /*8fe0*/  BSYNC B0 ;  /* 0x0000000000007941 */ /* 0x000fea0003800000 */
.L_x_136:
        /* <DEDUP_REMOVED lines=20> */
.L_x_135:
[----:B------:R-:W-:Y:S05]  /*9130*/  BSYNC B1 ;  /* 0x0000000000017941 */ /* 0x000fea0003800000 */
.L_x_134:
[----:B--2---:R-:W-:Y:S01]  /*9140*/  VIADD R0, R80, 0x80 ;  /* 0x0000008050007836 */ /* 0x004fe20000000000 */
        /* <DEDUP_REMOVED lines=10> */
[----:B------:R-:W5:Y:S01]  /*91f0*/  LDCU.64 UR6, c[0x4][0x80] ;  /* 0x01001000ff0677ac */ /* 0x000f620008000a00 */
[----:B------:R-:W1:Y:S01]  /*9200*/  LDC.64 R2, c[0x4][R3] ;  /* 0x0100000003027b82 */ /* 0x000e620000000a00 */
[----:B------:R-:W3:Y:S01]  /*9210*/  LDCU.64 UR4, c[0x4][0x18] ;  /* 0x01000300ff0477ac */ /* 0x000ee20008000a00 */
[----:B--2---:R-:W-:Y:S01]  /*9220*/  MOV R5, UR9 ;  /* 0x0000000900057c02 */ /* 0x004fe20008000f00 */
[----:B------:R-:W-:Y:S01]  /*9230*/  IMAD.U32 R4, RZ, RZ, UR8 ;  /* 0x00000008ff047e24 */ /* 0x000fe2000f8e00ff */
[----:B-----5:R-:W-:Y:S01]  /*9240*/  MOV R7, UR7 ;  /* 0x0000000700077c02 */ /* 0x020fe20008000f00 */
[----:B------:R-:W-:Y:S01]  /*9250*/  IMAD.U32 R6, RZ, RZ, UR6 ;  /* 0x00000006ff067e24 */ /* 0x000fe2000f8e00ff */
[----:B---3--:R-:W-:Y:S01]  /*9260*/  MOV R11, UR5 ;  /* 0x00000005000b7c02 */ /* 0x008fe20008000f00 */
[----:B------:R-:W-:Y:S02]  /*9270*/  IMAD.U32 R10, RZ, RZ, UR4 ;  /* 0x00000004ff0a7e24 */ /* 0x000fe4000f8e00ff */
[----:B------:R-:W-:Y:S07]  /*9280*/  LEPC R20, `(.L_x_140) ;  /* 0x000000001014794e */ /* 0x000fee0000000000 */
[----:B-1--4-:R-:W-:Y:S05]  /*9290*/  CALL.ABS.NOINC R2 ;  /* 0x0000000002007343 */ /* 0x012fea0003c00000 */
.L_x_140:
[----:B------:R-:W-:Y:S05]  /*92a0*/  BSYNC.RECONVERGENT B6 ;  /* 0x0000000000067941 */ /* 0x000fea0003800200 */
.L_x_139:
[----:B---3--:R-:W-:Y:S01]  /*92b0*/  F2FP.F16.E4M3.UNPACK_B R4, R149 ;  /* 0x00000095ff04723e */ /* 0x008fe200020006ff */
        /* <DEDUP_REMOVED lines=13> */
[----:B----4-:R-:W-:Y:S01]  /*9390*/  F2FP.F16.E4M3.UNPACK_B R125, R159.H1 ;  /* 0x0000009fff7d723e */ /* 0x010fe200030006ff */
        /* <DEDUP_REMOVED lines=262> */
[----:B------:R-:W-:Y:S02]  /*a400*/  UIADD3 UR8, UP0, UPT, UR52, 0x680, URZ ;  /* 0x0000068034087890 */ /* 0x000fe4000ff1e0ff */
[----:B------:R-:W-:Y:S02]  /*a410*/  UIADD3 UR5, UPT, UPT, UR41, 0x80, URZ ;  /* 0x0000008029057890 */ /* 0x000fe4000fffe0ff */
[----:B------:R-:W-:Y:S01]  /*a420*/  MOV R188, UR10 ;  /* 0x0000000a00bc7c02 */ /* 0x000fe20008000f00 */
[----:B------:R-:W-:Y:S01]  /*a430*/  UIADD3.X UR9, UPT, UPT, URZ, UR53, URZ, UP0, !UPT ;  /* 0x00000035ff097290 */ /* 0x000fe200087fe4ff */
[----:B------:R-:W-:Y:S02]  /*a440*/  UMOV UR6, UR42 ;  /* 0x0000002a00067c82 */ /* 0x000fe40008000000 */
[----:B------:R-:W-:Y:S01]  /*a450*/  R2UR UR4, R188 ;  /* 0x00000000bc0472ca */ /* 0x000fe200000e0000 */
[----:B------:R-:W-:Y:S11]  /*a460*/  UMOV UR7, UR36 ;  /* 0x0000002400077c82 */ /* 0x000ff60008000000 */
[----:B------:R-:W-:Y:S01]  /*a470*/  @!UPT UIADD3 URZ, UPT, UPT, URZ, URZ, URZ ;  /* 0x000000fffffff290 */ /* 0x000fe2000fffe0ff */
[----:B------:R2:W-:Y:S01]  /*a480*/  UTMASTG.3D [UR4], [UR8] ;  /* 0x00000004080073b5 */ /* 0x0005e20008010000 */
[----:B------:R0:W-:Y:S01]  /*a490*/  UTMACMDFLUSH ;  /* 0x00000000000079b7 */ /* 0x0001e20000000000 */
[----:B--2---:R-:W-:Y:S04]  /*a4a0*/  DEPBAR.LE SB0, 0x1 ;  /* 0x000080400000791a */ /* 0x004fe80000000000 */
.L_x_142:
[----:B------:R-:W-:Y:S05]  /*a4b0*/  BSYNC.RECONVERGENT B0 ;  /* 0x0000000000007941 */ /* 0x000fea0003800200 */
.L_x_141:
        /* <DEDUP_REMOVED lines=16> */
.L_x_146:
[----:B------:R-:W-:Y:S05]  /*a5c0*/  BSYNC B0 ;  /* 0x0000000000007941 */ /* 0x000fea0003800000 */
.L_x_145:
        /* <DEDUP_REMOVED lines=20> */
.L_x_144:
[----:B------:R-:W-:Y:S05]  /*a710*/  BSYNC B1 ;  /* 0x0000000000017941 */ /* 0x000fea0003800000 */
.L_x_143:
[----:B--2---:R-:W-:Y:S05]  /*a720*/  VIADD R0, R80, 0xc0 ;  /* 0x000000c050007836 */ /* 0x004fea0000000000 */
        /* <DEDUP_REMOVED lines=20> */
.L_x_148:
[----:B------:R-:W-:Y:S01]  /*a870*/  ISETP.NE.AND P0, PT, R189, RZ, PT ;  /* 0x000000ffbd00720c */ /* 0x000fe20003f05270 */
[----:B------:R-:W-:Y:S05]  /*a880*/  WARPSYNC.ALL ;  /* 0x0000000000007948 */ /* 0x000fea0003800000 */
[----:B------:R-:W-:Y:S01]  /*a890*/  R2UR UR4, R80 ;  /* 0x00000000500472ca */ /* 0x000fe200000e0000 */
[----:B------:R-:W-:Y:S01]  /*a8a0*/  BSSY.RECONVERGENT B0, `(.L_x_149) ;  /* 0x000011c000007945 */ /* 0x000fe20003800200 */
[----:B---3--:R-:W-:Y:S02]  /*a8b0*/  F2FP.F16.E4M3.UNPACK_B R11, R149 ;  /* 0x00000095ff0b723e */ /* 0x008fe400020006ff */
[----:B------:R-:W-:Y:S02]  /*a8c0*/  F2FP.F16.E4M3.UNPACK_B R10, R150 ;  /* 0x00000096ff0a723e */ /* 0x000fe400020006ff */
[----:B------:R-:W-:Y:S01]  /*a8d0*/  F2FP.F16.E4M3.UNPACK_B R9, R151 ;  /* 0x00000097ff09723e */ /* 0x000fe200020006ff */
[--C-:B------:R-:W-:Y:S01]  /*a8e0*/  HADD2.F32 R83, -RZ, R11.reuse.H0_H0 ;  /* 0x2000000bff537230 */ /* 0x100fe20000004100 */
[----:B----4-:R-:W-:Y:S01]  /*a8f0*/  F2FP.F16.E4M3.UNPACK_B R8, R152 ;  /* 0x00000098ff08723e */ /* 0x010fe200020006ff */
[----:B------:R-:W-:Y:S01]  /*a900*/  HADD2.F32 R84, -RZ, R11.H1_H1 ;  /* 0x3000000bff547230 */ /* 0x000fe20000004100 */
[----:B------:R-:W-:Y:S01]  /*a910*/  F2FP.F16.E4M3.UNPACK_B R7, R153 ;  /* 0x00000099ff07723e */ /* 0x000fe200020006ff */
[--C-:B------:R-:W-:Y:S01]  /*a920*/  HADD2.F32 R87, -RZ, R10.reuse.H0_H0 ;  /* 0x2000000aff577230 */ /* 0x100fe20000004100 */
[----:B------:R-:W-:Y:S01]  /*a930*/  F2FP.F16.E4M3.UNPACK_B R6, R154 ;  /* 0x0000009aff06723e */ /* 0x000fe200020006ff */
[----:B------:R-:W-:Y:S01]  /*a940*/  HADD2.F32 R88, -RZ, R10.H1_H1 ;  /* 0x3000000aff587230 */ /* 0x000fe20000004100 */
[----:B------:R-:W-:Y:S01]  /*a950*/  F2FP.F16.E4M3.UNPACK_B R5, R155 ;  /* 0x0000009bff05723e */ /* 0x000fe200020006ff */
[--C-:B------:R-:W-:Y:S01]  /*a960*/  HADD2.F32 R91, -RZ, R9.reuse.H0_H0 ;  /* 0x20000009ff5b7230 */ /* 0x100fe20000004100 */
[----:B-1----:R-:W-:Y:S01]  /*a970*/  F2FP.F16.E4M3.UNPACK_B R4, R156 ;  /* 0x0000009cff04723e */ /* 0x002fe200020006ff */
[----:B------:R-:W-:Y:S01]  /*a980*/  HADD2.F32 R93, -RZ, R9.H1_H1 ;  /* 0x30000009ff5d7230 */ /* 0x000fe20000004100 */
[-C--:B------:R-:W-:Y:S01]  /*a990*/  F2FP.F16.E4M3.UNPACK_B R2, R148.reuse ;  /* 0x00000094ff02723e */ /* 0x080fe200020006ff */
[--C-:B------:R-:W-:Y:S01]  /*a9a0*/  HADD2.F32 R94, -RZ, R8.reuse.H0_H0 ;  /* 0x20000008ff5e7230 */ /* 0x100fe20000004100 */
[----:B------:R-:W-:Y:S01]  /*a9b0*/  F2FP.F16.E4M3.UNPACK_B R148, R148.H1 ;  /* 0x00000094ff94723e */ /* 0x000fe200030006ff */
[----:B------:R-:W-:Y:S01]  /*a9c0*/  HADD2.F32 R97, -RZ, R8.H1_H1 ;  /* 0x30000008ff617230 */ /* 0x000fe20000004100 */
[----:B------:R-:W-:Y:S01]  /*a9d0*/  F2FP.F16.E4M3.UNPACK_B R149, R149.H1 ;  /* 0x00000095ff95723e */ /* 0x000fe200030006ff */
[--C-:B------:R-:W-:Y:S01]  /*a9e0*/  HADD2.F32 R98, -RZ, R7.reuse.H0_H0 ;  /* 0x20000007ff627230 */ /* 0x100fe20000004100 */
[----:B------:R-:W-:Y:S01]  /*a9f0*/  F2FP.F16.E4M3.UNPACK_B R150, R150.H1 ;  /* 0x00000096ff96723e */ /* 0x000fe200030006ff */
[----:B------:R-:W-:Y:S01]  /*aa00*/  HADD2.F32 R101, -RZ, R7.H1_H1 ;  /* 0x30000007ff657230 */ /* 0x000fe20000004100 */
[----:B------:R-:W-:Y:S01]  /*aa10*/  F2FP.F16.E4M3.UNPACK_B R151, R151.H1 ;  /* 0x00000097ff97723e */ /* 0x000fe200030006ff */
[--C-:B------:R-:W-:Y:S01]  /*aa20*/  HADD2.F32 R102, -RZ, R6.reuse.H0_H0 ;  /* 0x20000006ff667230 */ /* 0x100fe20000004100 */
[----:B------:R-:W-:Y:S01]  /*aa30*/  IADD3 R191, PT, PT, R191, 0x130, RZ ;  /* 0x00000130bfbf7810 */ /* 0x000fe20007ffe0ff */
[----:B------:R-:W-:Y:S01]  /*aa40*/  HADD2.F32 R105, -RZ, R6.H1_H1 ;  /* 0x30000006ff697230 */ /* 0x000fe20000004100 */
[----:B------:R-:W-:Y:S01]  /*aa50*/  F2FP.F16.E4M3.UNPACK_B R138, R163 ;  /* 0x000000a3ff8a723e */ /* 0x000fe200020006ff */
[--C-:B------:R-:W-:Y:S01]  /*aa60*/  HADD2.F32 R106, -RZ, R5.reuse.H0_H0 ;  /* 0x20000005ff6a7230 */ /* 0x100fe20000004100 */
[----:B------:R-:W-:Y:S01]  /*aa70*/  LOP3.LUT R191, R191, 0xfefffff8, RZ, 0xc0, !PT ;  /* 0xfefffff8bfbf7812 */ /* 0x000fe200078ec0ff */
[----:B------:R-:W-:Y:S01]  /*aa80*/  HADD2.F32 R109, -RZ, R5.H1_H1 ;  /* 0x30000005ff6d7230 */ /* 0x000fe20000004100 */
[----:B------:R-:W-:Y:S01]  /*aa90*/  F2FP.F16.E4M3.UNPACK_B R116, R157 ;  /* 0x0000009dff74723e */ /* 0x000fe200020006ff */
[--C-:B------:R-:W-:Y:S01]  /*aaa0*/  HADD2.F32 R110, -RZ, R4.reuse.H0_H0 ;  /* 0x20000004ff6e7230 */ /* 0x100fe20000004100 */
[----:B------:R-:W-:Y:S01]  /*aab0*/  F2FP.F16.E4M3.UNPACK_B R120, R158 ;  /* 0x0000009eff78723e */ /* 0x000fe200020006ff */
[----:B------:R-:W-:Y:S01]  /*aac0*/  HADD2.F32 R113, -RZ, R4.H1_H1 ;  /* 0x30000004ff717230 */ /* 0x000fe20000004100 */
[----:B------:R-:W-:Y:S01]  /*aad0*/  F2FP.F16.E4M3.UNPACK_B R124, R159 ;  /* 0x0000009fff7c723e */ /* 0x000fe200020006ff */
[----:B------:R-:W1:Y:S01]  /*aae0*/  LDTM.x64 R4, tmem[UR4+0xc0] ;  /* 0x0000c004000479ee */ /* 0x000e620008340000 */
[--C-:B------:R-:W-:Y:S01]  /*aaf0*/  HADD2.F32 R0, -RZ, R2.reuse.H0_H0 ;  /* 0x20000002ff007230 */ /* 0x100fe20000004100 */
[----:B------:R-:W-:Y:S01]  /*ab00*/  NOP ;  /* 0x0000000000007918 */ /* 0x000fe20000000000 */
[----:B-1----:R1:W-:Y:S01]  /*ab10*/  SYNCS.ARRIVE.TRANS64.RED.A1T0 RZ, [R191+URZ], RZ ;  /* 0x000000ffbfff79a7 */ /* 0x0023e200081004ff */
[----:B------:R-:W-:Y:S01]  /*ab20*/  HADD2.F32 R2, -RZ, R2.H1_H1 ;  /* 0x30000002ff027230 */ /* 0x000fe20000004100 */
[----:B------:R-:W-:Y:S01]  /*ab30*/  F2FP.F16.E4M3.UNPACK_B R128, R160 ;  /* 0x000000a0ff80723e */ /* 0x000fe200020006ff */
[--C-:B------:R-:W-:Y:S01]  /*ab40*/  HADD2.F32 R86, -RZ, R149.reuse.H1_H1 ;  /* 0x30000095ff567230 */ /* 0x100fe20000004100 */
[----:B------:R-:W-:Y:S01]  /*ab50*/  F2FP.F16.E4M3.UNPACK_B R132, R161 ;  /* 0x000000a1ff84723e */ /* 0x000fe200020006ff */
[--C-:B------:R-:W-:Y:S01]  /*ab60*/  HADD2.F32 R114, -RZ, R116.reuse.H0_H0 ;  /* 0x20000074ff727230 */ /* 0x100fe20000004100 */
[----:B------:R-:W-:Y:S01]  /*ab70*/  F2FP.F16.E4M3.UNPACK_B R136, R162 ;  /* 0x000000a2ff88723e */ /* 0x000fe200020006ff */
[----:B------:R-:W-:Y:S01]  /*ab80*/  HADD2.F32 R117, -RZ, R116.H1_H1 ;  /* 0x30000074ff757230 */ /* 0x000fe20000004100 */
[----:B------:R-:W-:Y:S01]  /*ab90*/  F2FP.F16.E4M3.UNPACK_B R152, R152.H1 ;  /* 0x00000098ff98723e */ /* 0x000fe200030006ff */
        /* <DEDUP_REMOVED lines=12> */
[C---:B------:R-:W-:Y:S01]  /*ac60*/  FMUL R4, R78.reuse, R4 ;  /* 0x000000044e047220 */ /* 0x040fe20000400000 */
[C---:B------:R-:W-:Y:S01]  /*ac70*/  FMUL R5, R78.reuse, R5 ;  /* 0x000000054e057220 */ /* 0x040fe20000400000 */
[----:B------:R-:W-:Y:S02]  /*ac80*/  HADD2.F32 R3, -RZ, R148.H0_H0 ;  /* 0x20000094ff037230 */ /* 0x000fe40000004100 */
        /* <DEDUP_REMOVED lines=9> */
[----:B------:R-:W-:Y:S02]  /*ad20*/  HADD2.F32 R130, -RZ, R132.H0_H0 ;  /* 0x20000084ff827230 */ /* 0x000fe40000004100 */
[C---:B------:R-:W-:Y:S01]  /*ad30*/  FMUL R6, R78.reuse, R6 ;  /* 0x000000064e067220 */ /* 0x040fe20000400000 */
[----:B------:R-:W-:Y:S02]  /*ad40*/  HADD2.F32 R82, -RZ, R148.H1_H1 ;  /* 0x30000094ff527230 */ /* 0x000fe40000004100 */
[C---:B------:R-:W-:Y:S01]  /*ad50*/  FMUL R7, R78.reuse, R7 ;  /* 0x000000074e077220 */ /* 0x040fe20000400000 */
[----:B------:R-:W-:Y:S02]  /*ad60*/  HADD2.F32 R85, -RZ, R149.H0_H0 ;  /* 0x20000095ff557230 */ /* 0x000fe40000004100 */
[C---:B------:R-:W-:Y:S01]  /*ad70*/  FFMA R6, R81.reuse, R3, R6 ;  /* 0x0000000351067223 */ /* 0x040fe20000000006 */
[----:B------:R-:W-:Y:S02]  /*ad80*/  HADD2.F32 R133, -RZ, R132.H1_H1 ;  /* 0x30000084ff857230 */ /* 0x000fe40000004100 */
[C---:B------:R-:W-:Y:S01]  /*ad90*/  FFMA R7, R81.reuse, R82, R7 ;  /* 0x0000005251077223 */ /* 0x040fe20000000007 */
[C---:B------:R-:W-:Y:S01]  /*ada0*/  FFMA R8, R81.reuse, R83, R8 ;  /* 0x0000005351087223 */ /* 0x040fe20000000008 */
[C---:B------:R-:W-:Y:S01]  /*adb0*/  FFMA R9, R81.reuse, R84, R9 ;  /* 0x0000005451097223 */ /* 0x040fe20000000009 */
[--C-:B------:R-:W-:Y:S02]  /*adc0*/  HADD2.F32 R82, -RZ, R138.reuse.H0_H0 ;  /* 0x2000008aff527230 */ /* 0x100fe40000004100 */
[C---:B------:R-:W-:Y:S01]  /*add0*/  FMUL R10, R78.reuse, R10 ;  /* 0x0000000a4e0a7220 */ /* 0x040fe20000400000 */
[----:B------:R-:W-:Y:S02]  /*ade0*/  HADD2.F32 R83, -RZ, R138.H1_H1 ;  /* 0x3000008aff537230 */ /* 0x000fe40000004100 */
[C---:B------:R-:W-:Y:S01]  /*adf0*/  FMUL R11, R78.reuse, R11 ;  /* 0x0000000b4e0b7220 */ /* 0x040fe20000400000 */
[----:B------:R-:W-:Y:S02]  /*ae00*/  HADD2.F32 R89, -RZ, R150.H0_H0 ;  /* 0x20000096ff597230 */ /* 0x000fe40000004100 */
[C---:B------:R-:W-:Y:S01]  /*ae10*/  FFMA R10, R81.reuse, R85, R10 ;  /* 0x00000055510a7223 */ /* 0x040fe2000000000a */
[--C-:B------:R-:W-:Y:S02]  /*ae20*/  HADD2.F32 R134, -RZ, R136.reuse.H0_H0 ;  /* 0x20000088ff867230 */ /* 0x100fe40000004100 */
[C---:B------:R-:W-:Y:S01]  /*ae30*/  FFMA R11, R81.reuse, R86, R11 ;  /* 0x00000056510b7223 */ /* 0x040fe2000000000b */
[C---:B------:R-:W-:Y:S01]  /*ae40*/  FFMA R12, R81.reuse, R87, R12 ;  /* 0x00000057510c7223 */ /* 0x040fe2000000000c */
[----:B------:R-:W-:Y:S01]  /*ae50*/  FFMA R13, R81, R88, R13 ;  /* 0x00000058510d7223 */ /* 0x000fe2000000000d */
[----:B------:R-:W-:Y:S01]  /*ae60*/  F2FP.SATFINITE.E4M3.F32.PACK_AB_MERGE_C R86, R7, R6, RZ ;  /* 0x000000060756723e */ /* 0x000fe200048070ff */
[C---:B------:R-:W-:Y:S01]  /*ae70*/  FMUL R7, R78.reuse, R20 ;  /* 0x000000144e077220 */ /* 0x040fe20000400000 */
[----:B------:R-:W-:Y:S01]  /*ae80*/  F2FP.SATFINITE.E4M3.F32.PACK_AB_MERGE_C R138, R11, R10, RZ ;  /* 0x0000000a0b8a723e */ /* 0x000fe200048070ff */
[C---:B------:R-:W-:Y:S01]  /*ae90*/  FMUL R10, R78.reuse, R21 ;  /* 0x000000154e0a7220 */ /* 0x040fe20000400000 */
[C---:B------:R-:W-:Y:S01]  /*aea0*/  FMUL R21, R78.reuse, R28 ;  /* 0x0000001c4e157220 */ /* 0x040fe20000400000 */
[----:B------:R-:W-:Y:S02]  /*aeb0*/  HADD2.F32 R137, -RZ, R136.H1_H1 ;  /* 0x30000088ff897230 */ /* 0x000fe40000004100 */
[C---:B------:R-:W-:Y:S01]  /*aec0*/  FMUL R14, R78.reuse, R14 ;  /* 0x0000000e4e0e7220 */ /* 0x040fe20000400000 */
[----:B------:R-:W-:Y:S02]  /*aed0*/  HADD2.F32 R90, -RZ, R150.H1_H1 ;  /* 0x30000096ff5a7230 */ /* 0x000fe40000004100 */
[C---:B------:R-:W-:Y:S01]  /*aee0*/  FMUL R15, R78.reuse, R15 ;  /* 0x0000000f4e0f7220 */ /* 0x040fe20000400000 */
[--C-:B------:R-:W-:Y:S02]  /*aef0*/  HADD2.F32 R92, -RZ, R151.reuse.H0_H0 ;  /* 0x20000097ff5c7230 */ /* 0x100fe40000004100 */
[C---:B------:R-:W-:Y:S01]  /*af00*/  FFMA R14, R81.reuse, R89, R14 ;  /* 0x00000059510e7223 */ /* 0x040fe2000000000e */
[----:B------:R-:W-:Y:S02]  /*af10*/  HADD2.F32 R95, -RZ, R151.H1_H1 ;  /* 0x30000097ff5f7230 */ /* 0x000fe40000004100 */
[C---:B------:R-:W-:Y:S01]  /*af20*/  FFMA R15, R81.reuse, R90, R15 ;  /* 0x0000005a510f7223 */ /* 0x040fe2000000000f */
[C---:B------:R-:W-:Y:S01]  /*af30*/  FFMA R0, R81.reuse, R91, R0 ;  /* 0x0000005b51007223 */ /* 0x040fe20000000000 */
[----:B------:R-:W-:Y:S01]  /*af40*/  FFMA R2, R81, R93, R2 ;  /* 0x0000005d51027223 */ /* 0x000fe20000000002 */
[C---:B------:R-:W-:Y:S01]  /*af50*/  FMUL R3, R78.reuse, R18 ;  /* 0x000000124e037220 */ /* 0x040fe20000400000 */
[C---:B------:R-:W-:Y:S01]  /*af60*/  FMUL R18, R78.reuse, R25 ;  /* 0x000000194e127220 */ /* 0x040fe20000400000 */
[----:B------:R-:W-:Y:S01]  /*af70*/  F2FP.SATFINITE.E4M3.F32.PACK_AB_MERGE_C R14, R15, R14, RZ ;  /* 0x0000000e0f0e723e */ /* 0x000fe200048070ff */
[C---:B------:R-:W-:Y:S01]  /*af80*/  FMUL R25, R78.reuse, R32 ;  /* 0x000000204e197220 */ /* 0x040fe20000400000 */
[C---:B------:R-:W-:Y:S01]  /*af90*/  FFMA R3, R81.reuse, R92, R3 ;  /* 0x0000005c51037223 */ /* 0x040fe20000000003 */
[C---:B------:R-:W-:Y:S01]  /*afa0*/  FMUL R6, R78.reuse, R19 ;  /* 0x000000134e067220 */ /* 0x040fe20000400000 */
[--C-:B------:R-:W-:Y:S02]  /*afb0*/  HADD2.F32 R96, -RZ, R152.reuse.H0_H0 ;  /* 0x20000098ff607230 */ /* 0x100fe40000004100 */
[C---:B------:R-:W-:Y:S01]  /*afc0*/  FMUL R11, R78.reuse, R22 ;  /* 0x000000164e0b7220 */ /* 0x040fe20000400000 */
[----:B------:R-:W-:Y:S02]  /*afd0*/  HADD2.F32 R99, -RZ, R152.H1_H1 ;  /* 0x30000098ff637230 */ /* 0x000fe40000004100 */
[C---:B------:R-:W-:Y:S01]  /*afe0*/  FFMA R6, R81.reuse, R95, R6 ;  /* 0x0000005f51067223 */ /* 0x040fe20000000006 */
[C---:B------:R-:W-:Y:S01]  /*aff0*/  FFMA R7, R81.reuse, R94, R7 ;  /* 0x0000005e51077223 */ /* 0x040fe20000000007 */
[C---:B------:R-:W-:Y:S01]  /*b000*/  FFMA R10, R81.reuse, R97, R10 ;  /* 0x00000061510a7223 */ /* 0x040fe2000000000a */
[C---:B------:R-:W-:Y:S01]  /*b010*/  FFMA R11, R81.reuse, R96, R11 ;  /* 0x00000060510b7223 */ /* 0x040fe2000000000b */
[----:B------:R-:W-:Y:S01]  /*b020*/  FMUL R22, R78, R29 ;  /* 0x0000001d4e167220 */ /* 0x000fe20000400000 */
[----:B------:R-:W-:Y:S01]  /*b030*/  F2FP.SATFINITE.E4M3.F32.PACK_AB_MERGE_C R3, R6, R3, RZ ;  /* 0x000000030603723e */ /* 0x000fe200048070ff */
[C---:B------:R-:W-:Y:S01]  /*b040*/  FMUL R29, R78.reuse, R36 ;  /* 0x000000244e1d7220 */ /* 0x040fe20000400000 */
        /* <DEDUP_REMOVED lines=11> */
[----:B------:R-:W-:Y:S01]  /*b100*/  FMUL R20, R78, R27 ;  /* 0x0000001b4e147220 */ /* 0x000fe20000400000 */
[--C-:B------:R-:W-:Y:S01]  /*b110*/  HADD2.F32 R104, -RZ, R154.reuse.H0_H0 ;  /* 0x2000009aff687230 */ /* 0x100fe20000004100 */
[----:B------:R-:W-:Y:S01]  /*b120*/  F2FP.SATFINITE.E4M3.F32.PACK_AB_MERGE_C R16, R10, R7, R16 ;  /* 0x000000070a10723e */ /* 0x000fe20004807010 */
[----:B------:R-:W-:Y:S02]  /*b130*/  HADD2.F32 R107, -RZ, R154.H1_H1 ;  /* 0x3000009aff6b7230 */ /* 0x000fe40000004100 */
        /* <DEDUP_REMOVED lines=28> */
[----:B------:R-:W-:Y:S01]  /*b300*/  F2FP.F16.E4M3.UNPACK_B R159, R159.H1 ;  /* 0x0000009fff9f723e */ /* 0x000fe200030006ff */
[----:B------:R-:W-:Y:S01]  /*b310*/  FMUL R38, R78, R45 ;  /* 0x0000002d4e267220 */ /* 0x000fe20000400000 */
[----:B------:R-:W-:Y:S01]  /*b320*/  F2FP.SATFINITE.E4M3.F32.PACK_AB_MERGE_C R19, R28, R27, RZ ;  /* 0x0000001b1c13723e */ /* 0x000fe200048070ff */
[----:B------:R-:W-:Y:S01]  /*b330*/  FFMA R31, R81, R112, R31 ;  /* 0x00000070511f7223 */ /* 0x000fe2000000001f */
[C---:B------:R-:W-:Y:S01]  /*b340*/  FMUL R45, R78.reuse, R52 ;  /* 0x000000344e2d7220 */ /* 0x040fe20000400000 */
[C---:B------:R-:W-:Y:S01]  /*b350*/  FMUL R52, R78.reuse, R59 ;  /* 0x0000003b4e347220 */ /* 0x040fe20000400000 */
[----:B------:R-:W-:Y:S01]  /*b360*/  F2FP.F16.E4M3.UNPACK_B R160, R160.H1 ;  /* 0x000000a0ffa0723e */ /* 0x000fe200030006ff */
[C---:B------:R-:W-:Y:S01]  /*b370*/  FMUL R59, R78.reuse, R66 ;  /* 0x000000424e3b7220 */ /* 0x040fe20000400000 */
[----:B------:R-:W-:Y:S01]  /*b380*/  F2FP.SATFINITE.E4M3.F32.PACK_AB_MERGE_C R66, R13, R12, R14 ;  /* 0x0000000c0d42723e */ /* 0x000fe2000480700e */
        /* <DEDUP_REMOVED lines=11> */
[C---:B------:R-:W-:Y:S01]  /*b440*/  FFMA R35, R81.reuse, R116, R35 ;  /* 0x0000007451237223 */ /* 0x040fe20000000023 */
[C---:B------:R-:W-:Y:S01]  /*b450*/  FMUL R36, R78.reuse, R43 ;  /* 0x0000002b4e247220 */ /* 0x040fe20000400000 */
[--C-:B------:R-:W-:Y:S02]  /*b460*/  HADD2.F32 R120, -RZ, R158.reuse.H0_H0 ;  /* 0x2000009eff787230 */ /* 0x100fe40000004100 */
[C---:B------:R-:W-:Y:S01]  /*b470*/  FMUL R39, R78.reuse, R46 ;  /* 0x0000002e4e277220 */ /* 0x040fe20000400000 */
[----:B------:R-:W-:Y:S02]  /*b480*/  HADD2.F32 R123, -RZ, R158.H1_H1 ;  /* 0x3000009eff7b7230 */ /* 0x000fe40000004100 */
        /* <DEDUP_REMOVED lines=11> */
[C---:B------:R-:W-:Y:S01]  /*b540*/  FFMA R42, R81.reuse, R125, R42 ;  /* 0x0000007d512a7223 */ /* 0x040fe2000000002a */
[C---:B------:R-:W-:Y:S01]  /*b550*/  FMUL R46, R78.reuse, R53 ;  /* 0x000000354e2e7220 */ /* 0x040fe20000400000 */
[--C-:B------:R-:W-:Y:S02]  /*b560*/  HADD2.F32 R128, -RZ, R160.reuse.H0_H0 ;  /* 0x200000a0ff807230 */ /* 0x100fe40000004100 */
[C---:B------:R-:W-:Y:S01]  /*b570*/  FMUL R50, R78.reuse, R57 ;  /* 0x000000394e327220 */ /* 0x040fe20000400000 */
[C---:B------:R-:W-:Y:S01]  /*b580*/  FMUL R51, R78.reuse, R58 ;  /* 0x0000003a4e337220 */ /* 0x040fe20000400000 */
[C---:B------:R-:W-:Y:S01]  /*b590*/  FMUL R53, R78.reuse, R60 ;  /* 0x0000003c4e357220 */ /* 0x040fe20000400000 */
[C---:B------:R-:W-:Y:S01]  /*b5a0*/  FFMA R43, R81.reuse, R124, R43 ;  /* 0x0000007c512b7223 */ /* 0x040fe2000000002b */
[----:B------:R-:W-:Y:S02]  /*b5b0*/  HADD2.F32 R131, -RZ, R160.H1_H1 ;  /* 0x300000a0ff837230 */ /* 0x000fe40000004100 */
[C---:B------:R-:W-:Y:S01]  /*b5c0*/  FMUL R47, R78.reuse, R54 ;  /* 0x000000364e2f7220 */ /* 0x040fe20000400000 */
[C---:B------:R-:W-:Y:S01]  /*b5d0*/  FMUL R57, R78.reuse, R64 ;  /* 0x000000404e397220 */ /* 0x040fe20000400000 */
[C---:B------:R-:W-:Y:S01]  /*b5e0*/  FMUL R58, R78.reuse, R65 ;  /* 0x000000414e3a7220 */ /* 0x040fe20000400000 */
[C---:B------:R-:W-:Y:S01]  /*b5f0*/  FMUL R60, R78.reuse, R67 ;  /* 0x000000434e3c7220 */ /* 0x040fe20000400000 */
[----:B------:R-:W-:Y:S01]  /*b600*/  FFMA R44, R81, R127, R44 ;  /* 0x0000007f512c7223 */ /* 0x000fe2000000002c */
[C---:B------:R-:W-:Y:S01]  /*b610*/  FMUL R48, R78.reuse, R55 ;  /* 0x000000374e307220 */ /* 0x040fe20000400000 */
[----:B------:R-:W-:Y:S01]  /*b620*/  F2FP.SATFINITE.E4M3.F32.PACK_AB_MERGE_C R64, R5, R4, R86 ;  /* 0x000000040540723e */ /* 0x000fe20004807056 */
[----:B------:R-:W-:Y:S01]  /*b630*/  FFMA R45, R81, R126, R45 ;  /* 0x0000007e512d7223 */ /* 0x000fe2000000002d */
[----:B------:R-:W-:Y:S01]  /*b640*/  F2FP.SATFINITE.E4M3.F32.PACK_AB_MERGE_C R65, R9, R8, R138 ;  /* 0x000000080941723e */ /* 0x000fe2000480708a */
[----:B------:R-:W-:Y:S01]  /*b650*/  FMUL R49, R78, R56 ;  /* 0x000000384e317220 */ /* 0x000fe20000400000 */
[----:B------:R-:W-:Y:S01]  /*b660*/  F2FP.SATFINITE.E4M3.F32.PACK_AB_MERGE_C R67, R2, R0, R3 ;  /* 0x000000000243723e */ /* 0x000fe20004807003 */
[C---:B------:R-:W-:Y:S01]  /*b670*/  FFMA R46, R81.reuse, R129, R46 ;  /* 0x00000081512e7223 */ /* 0x040fe2000000002e */
[----:B------:R-:W-:Y:S01]  /*b680*/  F2FP.F16.E4M3.UNPACK_B R162, R162.H1 ;  /* 0x000000a2ffa2723e */ /* 0x000fe200030006ff */
[--C-:B------:R-:W-:Y:S02]  /*b690*/  HADD2.F32 R132, -RZ, R161.reuse.H0_H0 ;  /* 0x200000a1ff847230 */ /* 0x100fe40000004100 */
[C---:B------:R-:W-:Y:S01]  /*b6a0*/  FFMA R47, R81.reuse, R128, R47 ;  /* 0x00000080512f7223 */ /* 0x040fe2000000002f */
[----:B------:R1:W-:Y:S01]  /*b6b0*/  STS.128 [R172+UR49+0xa200], R64 ;  /* 0x00a20040ac007988 */ /* 0x0003e20008000c31 */
[----:B------:R-:W-:Y:S02]  /*b6c0*/  HADD2.F32 R135, -RZ, R161.H1_H1 ;  /* 0x300000a1ff877230 */ /* 0x000fe40000004100 */
[C---:B------:R-:W-:Y:S01]  /*b6d0*/  FFMA R48, R81.reuse, R131, R48 ;  /* 0x0000008351307223 */ /* 0x040fe20000000030 */
[C---:B------:R-:W-:Y:S01]  /*b6e0*/  FFMA R49, R81.reuse, R130, R49 ;  /* 0x0000008251317223 */ /* 0x040fe20000000031 */
[----:B------:R-:W-:Y:S01]  /*b6f0*/  F2FP.F16.E4M3.UNPACK_B R163, R163.H1 ;  /* 0x000000a3ffa3723e */ /* 0x000fe200030006ff */
[C---:B------:R-:W-:Y:S01]  /*b700*/  FFMA R50, R81.reuse, R133, R50 ;  /* 0x0000008551327223 */ /* 0x040fe20000000032 */
[----:B------:R-:W-:Y:S01]  /*b710*/  FMUL R54, R78, R61 ;  /* 0x0000003d4e367220 */ /* 0x000fe20000400000 */
[--C-:B------:R-:W-:Y:S01]  /*b720*/  HADD2.F32 R136, -RZ, R162.reuse.H0_H0 ;  /* 0x200000a2ff887230 */ /* 0x100fe20000004100 */
[----:B------:R1:W-:Y:S01]  /*b730*/  STS.128 [R193+0xa010], R16 ;  /* 0x00a01010c1007388 */ /* 0x0003e20000000c00 */
[----:B------:R-:W-:Y:S01]  /*b740*/  F2FP.SATFINITE.E4M3.F32.PACK_AB_MERGE_C R35, R36, R35, RZ ;  /* 0x000000232423723e */ /* 0x000fe200048070ff */
[C---:B------:R-:W-:Y:S01]  /*b750*/  FFMA R51, R81.reuse, R132, R51 ;  /* 0x0000008451337223 */ /* 0x040fe20000000033 */
[----:B------:R-:W-:Y:S01]  /*b760*/  F2FP.SATFINITE.E4M3.F32.PACK_AB_MERGE_C R39, R40, R39, RZ ;  /* 0x000000272827723e */ /* 0x000fe200048070ff */
[----:B------:R-:W-:Y:S02]  /*b770*/  HADD2.F32 R139, -RZ, R162.H1_H1 ;  /* 0x300000a2ff8b7230 */ /* 0x000fe40000004100 */
[C---:B------:R-:W-:Y:S01]  /*b780*/  FMUL R55, R78.reuse, R62 ;  /* 0x0000003e4e377220 */ /* 0x040fe20000400000 */
[C---:B------:R-:W-:Y:S01]  /*b790*/  FFMA R52, R81.reuse, R135, R52 ;  /* 0x0000008751347223 */ /* 0x040fe20000000034 */
[----:B------:R-:W-:Y:S01]  /*b7a0*/  FMUL R56, R78, R63 ;  /* 0x0000003f4e387220 */ /* 0x000fe20000400000 */
[C---:B------:R-:W-:Y:S01]  /*b7b0*/  FFMA R53, R81.reuse, R134, R53 ;  /* 0x0000008651357223 */ /* 0x040fe20000000035 */
[C---:B------:R-:W-:Y:S01]  /*b7c0*/  FFMA R54, R81.reuse, R137, R54 ;  /* 0x0000008951367223 */ /* 0x040fe20000000036 */
[--C-:B------:R-:W-:Y:S02]  /*b7d0*/  HADD2.F32 R84, -RZ, R163.reuse.H0_H0 ;  /* 0x200000a3ff547230 */ /* 0x100fe40000004100 */
[C---:B------:R-:W-:Y:S01]  /*b7e0*/  FFMA R55, R81.reuse, R136, R55 ;  /* 0x0000008851377223 */ /* 0x040fe20000000037 */
[----:B------:R-:W-:Y:S02]  /*b7f0*/  HADD2.F32 R85, -RZ, R163.H1_H1 ;  /* 0x300000a3ff557230 */ /* 0x000fe40000004100 */
[C---:B------:R-:W-:Y:S01]  /*b800*/  FFMA R56, R81.reuse, R139, R56 ;  /* 0x0000008b51387223 */ /* 0x040fe20000000038 */
[----:B------:R-:W-:Y:S01]  /*b810*/  F2FP.SATFINITE.E4M3.F32.PACK_AB_MERGE_C R43, R44, R43, RZ ;  /* 0x0000002b2c2b723e */ /* 0x000fe200048070ff */
[C---:B------:R-:W-:Y:S01]  /*b820*/  FFMA R57, R81.reuse, R82, R57 ;  /* 0x0000005251397223 */ /* 0x040fe20000000039 */
[C---:B------:R-:W-:Y:S01]  /*b830*/  FFMA R58, R81.reuse, R83, R58 ;  /* 0x00000053513a7223 */ /* 0x040fe2000000003a */
[C---:B------:R-:W-:Y:S01]  /*b840*/  FFMA R59, R81.reuse, R84, R59 ;  /* 0x00000054513b7223 */ /* 0x040fe2000000003b */
[----:B------:R-:W-:Y:S01]  /*b850*/  F2FP.SATFINITE.E4M3.F32.PACK_AB_MERGE_C R33, R34, R33, R35 ;  /* 0x000000212221723e */ /* 0x000fe20004807023 */
[----:B------:R-:W-:Y:S01]  /*b860*/  FFMA R60, R81, R85, R60 ;  /* 0x00000055513c7223 */ /* 0x000fe2000000003c */
[----:B------:R-:W-:Y:S02]  /*b870*/  F2FP.SATFINITE.E4M3.F32.PACK_AB_MERGE_C R32, R30, R29, R32 ;  /* 0x0000001d1e20723e */ /* 0x000fe40004807020 */
        /* <DEDUP_REMOVED lines=11> */
[----:B------:R-:W-:Y:S03]  /*b930*/  IADD3 R76, PT, PT, R76, 0x1, RZ ;  /* 0x000000014c4c7810 */ /* 0x000fe60007ffe0ff */
        /* <DEDUP_REMOVED lines=18> */
.L_x_150:
[----:B------:R-:W-:Y:S05]  /*ba60*/  BSYNC.RECONVERGENT B0 ;  /* 0x0000000000007941 */ /* 0x000fea0003800200 */
.L_x_149:
[----:B------:R-:W-:Y:S01]  /*ba70*/  BAR.SYNC.DEFER_BLOCKING 0x1, 0x80 ;  /* 0x0042000000007b1d */ /* 0x000fe20000010000 */
[----:B------:R-:W-:Y:S01]  /*ba80*/  ISETP.NE.AND P2, PT, R190, RZ, PT ;  /* 0x000000ffbe00720c */ /* 0x000fe20003f45270 */
[----:B------:R-:W-:Y:S01]  /*ba90*/  IMAD.IADD R20, R75, 0x1, R147 ;  /* 0x000000014b147824 */ /* 0x000fe200078e0293 */
[----:B------:R-:W-:Y:S01]  /*baa0*/  ISETP.NE.AND P0, PT, R192, 0x2, PT ;  /* 0x00000002c000780c */ /* 0x000fe20003f05270 */
[----:B------:R-:W-:Y:S01]  /*bab0*/  IMAD.IADD R21, R77, 0x1, R170 ;  /* 0x000000014d157824 */ /* 0x000fe200078e02aa */
[----:B------:R-:W-:Y:S02]  /*bac0*/  ISETP.NE.AND P1, PT, R76, 0x2, PT ;  /* 0x000000024c00780c */ /* 0x000fe40003f25270 */
[----:B------:R-:W-:Y:S02]  /*bad0*/  SEL R3, RZ, 0x1, P0 ;  /* 0x00000001ff037807 */ /* 0x000fe40000000000 */
[----:B------:R-:W-:Y:S02]  /*bae0*/  SEL R0, RZ, 0x1, P1 ;  /* 0x00000001ff007807 */ /* 0x000fe40000800000 */
[----:B------:R-:W-:Y:S02]  /*baf0*/  LOP3.LUT R182, R182, R3, RZ, 0x3c, !PT ;  /* 0x00000003b6b67212 */ /* 0x000fe400078e3cff */
[----:B------:R-:W-:Y:S02]  /*bb00*/  LOP3.LUT R183, R183, R0, RZ, 0x3c, !PT ;  /* 0x00000000b7b77212 */ /* 0x000fe400078e3cff */
[----:B------:R-:W-:Y:S02]  /*bb10*/  @P2 R2UR UR36, R179 ;  /* 0x00000000b32422ca */ /* 0x000fe400000e0000 */
[----:B------:R-:W-:Y:S02]  /*bb20*/  SEL R192, R192, RZ, P0 ;  /* 0x000000ffc0c07207 */ /* 0x000fe40000000000 */
[----:B------:R-:W-:Y:S01]  /*bb30*/  SEL R76, R76, RZ, P1 ;  /* 0x000000ff4c4c7207 */ /* 0x000fe20000800000 */
[----:B------:R-:W-:Y:S10]  /*bb40*/  @P2 BRA `(.L_x_151) ;  /* 0xffffff9800dc2947 */ /* 0x000ff4000383ffff */
[----:B------:R-:W-:Y:S05]  /*bb50*/  EXIT ;  /* 0x000000000000794d */ /* 0x000fea0003800000 */
.L_x_25:
[----:B--2---:R2:W4:Y:S02]  /*bb60*/  SYNCS.PHASECHK.TRANS64.TRYWAIT P0, [R3+URZ+0x150], R2 ;  /* 0x00015002030075a7 */ /* 0x00452400080011ff */
[----:B----4-:R-:W-:Y:S05]  /*bb70*/  @!P0 NANOSLEEP.SYNCS 0x989680 ;  /* 0x009896800000895d */ /* 0x010fea0003900000 */
[----:B------:R-:W4:Y:S02]  /*bb80*/  @!P0 SYNCS.PHASECHK.TRANS64 P0, [R3+URZ+0x150], R2 ;  /* 0x00015002030085a7 */ /* 0x000f2400080010ff */
[----:B----4-:R-:W-:Y:S05]  /*bb90*/  @!P0 BRA `(.L_x_25) ;  /* 0xfffffffc00f08947 */ /* 0x010fea000383ffff */
[----:B------:R-:W-:Y:S05]  /*bba0*/  BRA `(.L_x_152) ;  /* 0xffffff5c00487947 */ /* 0x000fea000383ffff */
.L_x_28:
[----:B-1----:R-:W-:-:S07]  /*bbb0*/  MOV R2, UR33 ;  /* 0x0000002100027c02 */ /* 0x002fce0008000f00 */
.L_x_153:
[----:B-1----:R1:W2:Y:S02]  /*bbc0*/  SYNCS.PHASECHK.TRANS64.TRYWAIT P0, [R2+URZ+0x58], R5 ;  /* 0x00005805020075a7 */ /* 0x0022a400080011ff */
[----:B--2---:R-:W-:Y:S05]  /*bbd0*/  @!P0 NANOSLEEP.SYNCS 0x989680 ;  /* 0x009896800000895d */ /* 0x004fea0003900000 */
[----:B------:R-:W2:Y:S02]  /*bbe0*/  @!P0 SYNCS.PHASECHK.TRANS64 P0, [R2+URZ+0x58], R5 ;  /* 0x00005805020085a7 */ /* 0x000ea400080010ff */
[----:B--2---:R-:W-:Y:S05]  /*bbf0*/  @!P0 BRA `(.L_x_153) ;  /* 0xfffffffc00f08947 */ /* 0x004fea000383ffff */
[----:B------:R-:W-:Y:S05]  /*bc00*/  BRA `(.L_x_27) ;  /* 0xffffff5c00ac7947 */ /* 0x000fea000383ffff */
.L_x_35:
[----:B-1----:R-:W-:-:S07]  /*bc10*/  MOV R2, UR17 ;  /* 0x0000001100027c02 */ /* 0x002fce0008000f00 */
.L_x_154:
[----:B-1----:R1:W2:Y:S02]  /*bc20*/  SYNCS.PHASECHK.TRANS64.TRYWAIT P0, [R2+URZ+0x58], R5 ;  /* 0x00005805020075a7 */ /* 0x0022a400080011ff */
[----:B--2---:R-:W-:Y:S05]  /*bc30*/  @!P0 NANOSLEEP.SYNCS 0x989680 ;  /* 0x009896800000895d */ /* 0x004fea0003900000 */
[----:B------:R-:W2:Y:S02]  /*bc40*/  @!P0 SYNCS.PHASECHK.TRANS64 P0, [R2+URZ+0x58], R5 ;  /* 0x00005805020085a7 */ /* 0x000ea400080010ff */
[----:B--2---:R-:W-:Y:S05]  /*bc50*/  @!P0 BRA `(.L_x_154) ;  /* 0xfffffffc00f08947 */ /* 0x004fea000383ffff */
[----:B------:R-:W-:Y:S05]  /*bc60*/  BRA `(.L_x_34) ;  /* 0xffffff6000647947 */ /* 0x000fea000383ffff */
.L_x_40:
[----:B-1----:R1:W2:Y:S02]  /*bc70*/  SYNCS.PHASECHK.TRANS64.TRYWAIT P0, [R2+URZ+0x100], R3 ;  /* 0x00010003020075a7 */ /* 0x0022a400080011ff */
[----:B--2---:R-:W-:Y:S05]  /*bc80*/  @!P0 NANOSLEEP.SYNCS 0x989680 ;  /* 0x009896800000895d */ /* 0x004fea0003900000 */
[----:B------:R-:W2:Y:S02]  /*bc90*/  @!P0 SYNCS.PHASECHK.TRANS64 P0, [R2+URZ+0x100], R3 ;  /* 0x00010003020085a7 */ /* 0x000ea400080010ff */
[----:B--2---:R-:W-:Y:S05]  /*bca0*/  @!P0 BRA `(.L_x_40) ;  /* 0xfffffffc00f08947 */ /* 0x004fea000383ffff */
[----:B------:R-:W-:Y:S05]  /*bcb0*/  BRA `(.L_x_155) ;  /* 0xffffff6400047947 */ /* 0x000fea000383ffff */
.L_x_44:
[----:B---3--:R-:W-:-:S07]  /*bcc0*/  MOV R0, UR4 ;  /* 0x0000000400007c02 */ /* 0x008fce0008000f00 */
.L_x_156:
[----:B-1----:R1:W2:Y:S02]  /*bcd0*/  SYNCS.PHASECHK.TRANS64.TRYWAIT P0, [R0+URZ], R3 ;  /* 0x00000003000075a7 */ /* 0x0022a400080011ff */
[----:B--2---:R-:W-:Y:S05]  /*bce0*/  @!P0 NANOSLEEP.SYNCS 0x989680 ;  /* 0x009896800000895d */ /* 0x004fea0003900000 */
[----:B------:R-:W2:Y:S02]  /*bcf0*/  @!P0 SYNCS.PHASECHK.TRANS64 P0, [R0+URZ], R3 ;  /* 0x00000003000085a7 */ /* 0x000ea400080010ff */
[----:B--2---:R-:W-:Y:S05]  /*bd00*/  @!P0 BRA `(.L_x_156) ;  /* 0xfffffffc00f08947 */ /* 0x004fea000383ffff */
[----:B------:R-:W-:Y:S05]  /*bd10*/  BRA `(.L_x_157) ;  /* 0xffffff6800747947 */ /* 0x000fea000383ffff */
.L_x_45:
[----:B---3--:R-:W-:-:S07]  /*bd20*/  MOV R0, UR4 ;  /* 0x0000000400007c02 */ /* 0x008fce0008000f00 */
.L_x_158:
[----:B-1----:R1:W2:Y:S02]  /*bd30*/  SYNCS.PHASECHK.TRANS64.TRYWAIT P0, [R0+URZ], R3 ;  /* 0x00000003000075a7 */ /* 0x0022a400080011ff */
[----:B--2---:R-:W-:Y:S05]  /*bd40*/  @!P0 NANOSLEEP.SYNCS 0x989680 ;  /* 0x009896800000895d */ /* 0x004fea0003900000 */
[----:B------:R-:W2:Y:S02]  /*bd50*/  @!P0 SYNCS.PHASECHK.TRANS64 P0, [R0+URZ], R3 ;  /* 0x00000003000085a7 */ /* 0x000ea400080010ff */
[----:B--2---:R-:W-:Y:S05]  /*bd60*/  @!P0 BRA `(.L_x_158) ;  /* 0xfffffffc00f08947 */ /* 0x004fea000383ffff */
[----:B------:R-:W-:Y:S05]  /*bd70*/  BRA `(.L_x_159) ;  /* 0xffffff6800807947 */ /* 0x000fea000383ffff */
.L_x_46:
[----:B---3--:R-:W-:-:S07]  /*bd80*/  MOV R0, UR4 ;  /* 0x0000000400007c02 */ /* 0x008fce0008000f00 */
.L_x_160:
[----:B-1----:R1:W2:Y:S02]  /*bd90*/  SYNCS.PHASECHK.TRANS64.TRYWAIT P0, [R0+URZ], R3 ;  /* 0x00000003000075a7 */ /* 0x0022a400080011ff */
[----:B--2---:R-:W-:Y:S05]  /*bda0*/  @!P0 NANOSLEEP.SYNCS 0x989680 ;  /* 0x009896800000895d */ /* 0x004fea0003900000 */
[----:B------:R-:W2:Y:S02]  /*bdb0*/  @!P0 SYNCS.PHASECHK.TRANS64 P0, [R0+URZ], R3 ;  /* 0x00000003000085a7 */ /* 0x000ea400080010ff */
[----:B--2---:R-:W-:Y:S05]  /*bdc0*/  @!P0 BRA `(.L_x_160) ;  /* 0xfffffffc00f08947 */ /* 0x004fea000383ffff */
[----:B------:R-:W-:Y:S05]  /*bdd0*/  BRA `(.L_x_161) ;  /* 0xffffff68008c7947 */ /* 0x000fea000383ffff */
.L_x_47:
[----:B---3--:R-:W-:-:S07]  /*bde0*/  MOV R0, UR4 ;  /* 0x0000000400007c02 */ /* 0x008fce0008000f00 */
.L_x_162:
[----:B-1----:R1:W2:Y:S02]  /*bdf0*/  SYNCS.PHASECHK.TRANS64.TRYWAIT P0, [R0+URZ], R3 ;  /* 0x00000003000075a7 */ /* 0x0022a400080011ff */
[----:B--2---:R-:W-:Y:S05]  /*be00*/  @!P0 NANOSLEEP.SYNCS 0x989680 ;  /* 0x009896800000895d */ /* 0x004fea0003900000 */
[----:B------:R-:W2:Y:S02]  /*be10*/  @!P0 SYNCS.PHASECHK.TRANS64 P0, [R0+URZ], R3 ;  /* 0x00000003000085a7 */ /* 0x000ea400080010ff */
[----:B--2---:R-:W-:Y:S05]  /*be20*/  @!P0 BRA `(.L_x_162) ;  /* 0xfffffffc00f08947 */ /* 0x004fea000383ffff */
[----:B------:R-:W-:Y:S05]  /*be30*/  BRA `(.L_x_163) ;  /* 0xffffff6800987947 */ /* 0x000fea000383ffff */
.L_x_48:
[----:B---3--:R-:W-:-:S07]  /*be40*/  MOV R0, UR4 ;  /* 0x0000000400007c02 */ /* 0x008fce0008000f00 */
.L_x_164:
[----:B-1----:R1:W2:Y:S02]  /*be50*/  SYNCS.PHASECHK.TRANS64.TRYWAIT P0, [R0+URZ], R3 ;  /* 0x00000003000075a7 */ /* 0x0022a400080011ff */
[----:B--2---:R-:W-:Y:S05]  /*be60*/  @!P0 NANOSLEEP.SYNCS 0x989680 ;  /* 0x009896800000895d */ /* 0x004fea0003900000 */
[----:B------:R-:W2:Y:S02]  /*be70*/  @!P0 SYNCS.PHASECHK.TRANS64 P0, [R0+URZ], R3 ;  /* 0x00000003000085a7 */ /* 0x000ea400080010ff */
[----:B--2---:R-:W-:Y:S05]  /*be80*/  @!P0 BRA `(.L_x_164) ;  /* 0xfffffffc00f08947 */ /* 0x004fea000383ffff */
[----:B------:R-:W-:Y:S05]  /*be90*/  BRA `(.L_x_165) ;  /* 0xffffff6800a47947 */ /* 0x000fea000383ffff */
.L_x_49:
[----:B---3--:R-:W-:-:S07]  /*bea0*/  MOV R0, UR4 ;  /* 0x0000000400007c02 */ /* 0x008fce0008000f00 */
.L_x_166:
[----:B-1----:R1:W2:Y:S02]  /*beb0*/  SYNCS.PHASECHK.TRANS64.TRYWAIT P0, [R0+URZ], R3 ;  /* 0x00000003000075a7 */ /* 0x0022a400080011ff */
[----:B--2---:R-:W-:Y:S05]  /*bec0*/  @!P0 NANOSLEEP.SYNCS 0x989680 ;  /* 0x009896800000895d */ /* 0x004fea0003900000 */
[----:B------:R-:W2:Y:S02]  /*bed0*/  @!P0 SYNCS.PHASECHK.TRANS64 P0, [R0+URZ], R3 ;  /* 0x00000003000085a7 */ /* 0x000ea400080010ff */
[----:B--2---:R-:W-:Y:S05]  /*bee0*/  @!P0 BRA `(.L_x_166) ;  /* 0xfffffffc00f08947 */ /* 0x004fea000383ffff */
[----:B------:R-:W-:Y:S05]  /*bef0*/  BRA `(.L_x_167) ;  /* 0xffffff6800b07947 */ /* 0x000fea000383ffff */
.L_x_50:
[----:B---3--:R-:W-:-:S07]  /*bf00*/  MOV R0, UR4 ;  /* 0x0000000400007c02 */ /* 0x008fce0008000f00 */
.L_x_168:
[----:B-1----:R1:W2:Y:S02]  /*bf10*/  SYNCS.PHASECHK.TRANS64.TRYWAIT P0, [R0+URZ], R3 ;  /* 0x00000003000075a7 */ /* 0x0022a400080011ff */
[----:B--2---:R-:W-:Y:S05]  /*bf20*/  @!P0 NANOSLEEP.SYNCS 0x989680 ;  /* 0x009896800000895d */ /* 0x004fea0003900000 */
[----:B------:R-:W2:Y:S02]  /*bf30*/  @!P0 SYNCS.PHASECHK.TRANS64 P0, [R0+URZ], R3 ;  /* 0x00000003000085a7 */ /* 0x000ea400080010ff */
[----:B--2---:R-:W-:Y:S05]  /*bf40*/  @!P0 BRA `(.L_x_168) ;  /* 0xfffffffc00f08947 */ /* 0x004fea000383ffff */
[----:B------:R-:W-:Y:S05]  /*bf50*/  BRA `(.L_x_169) ;  /* 0xffffff6800bc7947 */ /* 0x000fea000383ffff */
.L_x_51:
[----:B---3--:R-:W-:-:S07]  /*bf60*/  MOV R0, UR4 ;  /* 0x0000000400007c02 */ /* 0x008fce0008000f00 */
.L_x_170:
[----:B-1----:R1:W2:Y:S02]  /*bf70*/  SYNCS.PHASECHK.TRANS64.TRYWAIT P0, [R0+URZ], R3 ;  /* 0x00000003000075a7 */ /* 0x0022a400080011ff */
[----:B--2---:R-:W-:Y:S05]  /*bf80*/  @!P0 NANOSLEEP.SYNCS 0x989680 ;  /* 0x009896800000895d */ /* 0x004fea0003900000 */
[----:B------:R-:W2:Y:S02]  /*bf90*/  @!P0 SYNCS.PHASECHK.TRANS64 P0, [R0+URZ], R3 ;  /* 0x00000003000085a7 */ /* 0x000ea400080010ff */
[----:B--2---:R-:W-:Y:S05]  /*bfa0*/  @!P0 BRA `(.L_x_170) ;  /* 0xfffffffc00f08947 */ /* 0x004fea000383ffff */
[----:B------:R-:W-:Y:S05]  /*bfb0*/  BRA `(.L_x_171) ;  /* 0xffffff6800c87947 */ /* 0x000fea000383ffff */
.L_x_52:
[----:B---3--:R-:W-:-:S07]  /*bfc0*/  MOV R0, UR4 ;  /* 0x0000000400007c02 */ /* 0x008fce0008000f00 */
.L_x_172:
[----:B-1----:R1:W2:Y:S02]  /*bfd0*/  SYNCS.PHASECHK.TRANS64.TRYWAIT P0, [R0+URZ], R3 ;  /* 0x00000003000075a7 */ /* 0x0022a400080011ff */
[----:B--2---:R-:W-:Y:S05]  /*bfe0*/  @!P0 NANOSLEEP.SYNCS 0x989680 ;  /* 0x009896800000895d */ /* 0x004fea0003900000 */
[----:B------:R-:W2:Y:S02]  /*bff0*/  @!P0 SYNCS.PHASECHK.TRANS64 P0, [R0+URZ], R3 ;  /* 0x00000003000085a7 */ /* 0x000ea400080010ff */
[----:B--2---:R-:W-:Y:S05]  /*c000*/  @!P0 BRA `(.L_x_172) ;  /* 0xfffffffc00f08947 */ /* 0x004fea000383ffff */
[----:B------:R-:W-:Y:S05]  /*c010*/  BRA `(.L_x_173) ;  /* 0xffffff6800d47947 */ /* 0x000fea000383ffff */
.L_x_53:
[----:B---3--:R-:W-:-:S07]  /*c020*/  MOV R0, UR4 ;  /* 0x0000000400007c02 */ /* 0x008fce0008000f00 */
.L_x_174:
[----:B-1----:R1:W2:Y:S02]  /*c030*/  SYNCS.PHASECHK.TRANS64.TRYWAIT P0, [R0+URZ], R3 ;  /* 0x00000003000075a7 */ /* 0x0022a400080011ff */
[----:B--2---:R-:W-:Y:S05]  /*c040*/  @!P0 NANOSLEEP.SYNCS 0x989680 ;  /* 0x009896800000895d */ /* 0x004fea0003900000 */
[----:B------:R-:W2:Y:S02]  /*c050*/  @!P0 SYNCS.PHASECHK.TRANS64 P0, [R0+URZ], R3 ;  /* 0x00000003000085a7 */ /* 0x000ea400080010ff */
[----:B--2---:R-:W-:Y:S05]  /*c060*/  @!P0 BRA `(.L_x_174) ;  /* 0xfffffffc00f08947 */ /* 0x004fea000383ffff */
[----:B------:R-:W-:Y:S05]  /*c070*/  BRA `(.L_x_175) ;  /* 0xffffff6800e07947 */ /* 0x000fea000383ffff */
.L_x_56:
[----:B-1----:R1:W2:Y:S02]  /*c080*/  SYNCS.PHASECHK.TRANS64.TRYWAIT P0, [R0+URZ+0x140], R5 ;  /* 0x00014005000075a7 */ /* 0x0022a400080011ff */
[----:B--2---:R-:W-:Y:S05]  /*c090*/  @!P0 NANOSLEEP.SYNCS 0x989680 ;  /* 0x009896800000895d */ /* 0x004fea0003900000 */
[----:B------:R-:W2:Y:S02]  /*c0a0*/  @!P0 SYNCS.PHASECHK.TRANS64 P0, [R0+URZ+0x140], R5 ;  /* 0x00014005000085a7 */ /* 0x000ea400080010ff */
[----:B--2---:R-:W-:Y:S05]  /*c0b0*/  @!P0 BRA `(.L_x_56) ;  /* 0xfffffffc00f08947 */ /* 0x004fea000383ffff */
[----:B------:R-:W-:Y:S05]  /*c0c0*/  BRA `(.L_x_176) ;  /* 0xffffff6c00407947 */ /* 0x000fea000383ffff */
.L_x_57:
[----:B------:R-:W-:-:S07]  /*c0d0*/  MOV R0, UR5 ;  /* 0x0000000500007c02 */ /* 0x000fce0008000f00 */
.L_x_177:
[----:B-1----:R1:W2:Y:S02]  /*c0e0*/  SYNCS.PHASECHK.TRANS64.TRYWAIT P0, [R0+URZ+0x110], R7 ;  /* 0x00011007000075a7 */ /* 0x0022a400080011ff */
[----:B--2---:R-:W-:Y:S05]  /*c0f0*/  @!P0 NANOSLEEP.SYNCS 0x989680 ;  /* 0x009896800000895d */ /* 0x004fea0003900000 */
[----:B------:R-:W2:Y:S02]  /*c100*/  @!P0 SYNCS.PHASECHK.TRANS64 P0, [R0+URZ+0x110], R7 ;  /* 0x00011007000085a7 */ /* 0x000ea400080010ff */
[----:B--2---:R-:W-:Y:S05]  /*c110*/  @!P0 BRA `(.L_x_177) ;  /* 0xfffffffc00f08947 */ /* 0x004fea000383ffff */
[----:B------:R-:W-:Y:S05]  /*c120*/  BRA `(.L_x_178) ;  /* 0xffffff6c00507947 */ /* 0x000fea000383ffff */
.L_x_58:
[----:B-1----:R1:W2:Y:S02]  /*c130*/  SYNCS.PHASECHK.TRANS64.TRYWAIT P1, [R0+URZ+0x100], R5 ;  /* 0x00010005000075a7 */ /* 0x0022a400080211ff */
[----:B--2---:R-:W-:Y:S05]  /*c140*/  @!P1 NANOSLEEP.SYNCS 0x989680 ;  /* 0x009896800000995d */ /* 0x004fea0003900000 */
[----:B------:R-:W2:Y:S02]  /*c150*/  @!P1 SYNCS.PHASECHK.TRANS64 P1, [R0+URZ+0x100], R5 ;  /* 0x00010005000095a7 */ /* 0x000ea400080210ff */
[----:B--2---:R-:W-:Y:S05]  /*c160*/  @!P1 BRA `(.L_x_58) ;  /* 0xfffffffc00f09947 */ /* 0x004fea000383ffff */
[----:B------:R-:W-:Y:S05]  /*c170*/  BRA `(.L_x_179) ;  /* 0xffffff6c00807947 */ /* 0x000fea000383ffff */
.L_x_61:
[----:B------:R-:W-:-:S07]  /*c180*/  MOV R0, UR5 ;  /* 0x0000000500007c02 */ /* 0x000fce0008000f00 */
.L_x_180:
[----:B-1----:R1:W2:Y:S02]  /*c190*/  SYNCS.PHASECHK.TRANS64.TRYWAIT P0, [R0+URZ+0x110], R3 ;  /* 0x00011003000075a7 */ /* 0x0022a400080011ff */
[----:B--2---:R-:W-:Y:S05]  /*c1a0*/  @!P0 NANOSLEEP.SYNCS 0x989680 ;  /* 0x009896800000895d */ /* 0x004fea0003900000 */
[----:B------:R-:W2:Y:S02]  /*c1b0*/  @!P0 SYNCS.PHASECHK.TRANS64 P0, [R0+URZ+0x110], R3 ;  /* 0x00011003000085a7 */ /* 0x000ea400080010ff */
[----:B--2---:R-:W-:Y:S05]  /*c1c0*/  @!P0 BRA `(.L_x_180) ;  /* 0xfffffffc00f08947 */ /* 0x004fea000383ffff */
[----:B------:R-:W-:Y:S05]  /*c1d0*/  BRA `(.L_x_60) ;  /* 0xffffff6c00d47947 */ /* 0x000fea000383ffff */
.L_x_70:
[----:B-1----:R-:W-:-:S04]  /*c1e0*/  MOV R4, UR6 ;  /* 0x0000000600047c02 */ /* 0x002fc80008000f00 */
[----:B------:R1:W2:Y:S03]  /*c1f0*/  SYNCS.PHASECHK.TRANS64.TRYWAIT P0, [R4+URZ+0x8], R5 ;  /* 0x00000805040075a7 */ /* 0x0002a600080011ff */
[----:B--2---:R-:W-:Y:S05]  /*c200*/  @!P0 NANOSLEEP.SYNCS 0x989680 ;  /* 0x009896800000895d */ /* 0x004fea0003900000 */
[----:B------:R-:W2:Y:S02]  /*c210*/  @!P0 SYNCS.PHASECHK.TRANS64 P0, [R4+URZ+0x8], R5 ;  /* 0x00000805040085a7 */ /* 0x000ea400080010ff */
[----:B--2---:R-:W-:Y:S05]  /*c220*/  @!P0 BRA `(.L_x_70) ;  /* 0xfffffffc00ec8947 */ /* 0x004fea000383ffff */
[----:B------:R-:W-:Y:S05]  /*c230*/  BRA `(.L_x_69) ;  /* 0xffffff7000887947 */ /* 0x000fea000383ffff */
.L_x_72:
[----:B------:R-:W-:Y:S01]  /*c240*/  BSSY B0, `(.L_x_181) ;  /* 0x0000006000007945 */ /* 0x000fe20003800000 */
[----:B------:R-:W-:-:S07]  /*c250*/  MOV R15, 0xffffffff ;  /* 0xffffffff000f7802 */ /* 0x000fce0000000f00 */
[----:B-1---5:R-:W-:Y:S05]  /*c260*/  WARPSYNC.COLLECTIVE R15, `(.L_x_182) ;  /* 0x000000000f0c7348 */ /* 0x022fea0003c00000 */
[----:B------:R-:W-:Y:S02]  /*c270*/  ELECT P6, UR79, PT ;  /* 0x00000000004f782f */ /* 0x000fe400038c0000 */
[----:B------:R-:W-:Y:S01]  /*c280*/  MOV R14, UR79 ;  /* 0x0000004f000e7c02 */ /* 0x000fe20008000f00 */
[----:B-1---5:R-:W-:Y:S10]  /*c290*/  ENDCOLLECTIVE ;  /* 0x000000000000791b */ /* 0x022ff40003800000 */
.L_x_182:
[----:B------:R-:W-:Y:S05]  /*c2a0*/  BSYNC B0 ;  /* 0x0000000000007941 */ /* 0x000fea0003800000 */
.L_x_181:
[----:B------:R-:W-:Y:S05]  /*c2b0*/  BRA `(.L_x_183) ;  /* 0xffffff7000b87947 */ /* 0x000fea000383ffff */
.L_x_74:
[----:B-1----:R-:W-:-:S04]  /*c2c0*/  MOV R2, UR6 ;  /* 0x0000000600027c02 */ /* 0x002fc80008000f00 */
[----:B------:R1:W2:Y:S03]  /*c2d0*/  SYNCS.PHASECHK.TRANS64.TRYWAIT P0, [R2+URZ+0x8], R3 ;  /* 0x00000803020075a7 */ /* 0x0002a600080011ff */
[----:B--2---:R-:W-:Y:S05]  /*c2e0*/  @!P0 NANOSLEEP.SYNCS 0x989680 ;  /* 0x009896800000895d */ /* 0x004fea0003900000 */
[----:B------:R-:W2:Y:S02]  /*c2f0*/  @!P0 SYNCS.PHASECHK.TRANS64 P0, [R2+URZ+0x8], R3 ;  /* 0x00000803020085a7 */ /* 0x000ea400080010ff */
[----:B--2---:R-:W-:Y:S05]  /*c300*/  @!P0 BRA `(.L_x_74) ;  /* 0xfffffffc00ec8947 */ /* 0x004fea000383ffff */
[----:B------:R-:W-:Y:S05]  /*c310*/  BRA `(.L_x_73) ;  /* 0xffffff7000bc7947 */ /* 0x000fea000383ffff */
.L_x_75:
[----:B-1----:R1:W2:Y:S02]  /*c320*/  SYNCS.PHASECHK.TRANS64.TRYWAIT P0, [R0+URZ+0x100], R5 ;  /* 0x00010005000075a7 */ /* 0x0022a400080011ff */
[----:B--2---:R-:W-:Y:S05]  /*c330*/  @!P0 NANOSLEEP.SYNCS 0x989680 ;  /* 0x009896800000895d */ /* 0x004fea0003900000 */
[----:B------:R-:W2:Y:S02]  /*c340*/  @!P0 SYNCS.PHASECHK.TRANS64 P0, [R0+URZ+0x100], R5 ;  /* 0x00010005000085a7 */ /* 0x000ea400080010ff */
[----:B--2---:R-:W-:Y:S05]  /*c350*/  @!P0 BRA `(.L_x_75) ;  /* 0xfffffffc00f08947 */ /* 0x004fea000383ffff */
[----:B------:R-:W-:Y:S05]  /*c360*/  BRA `(.L_x_184) ;  /* 0xffffff7400987947 */ /* 0x000fea000383ffff */
.L_x_77:
[----:B------:R-:W-:-:S07]  /*c370*/  MOV R0, UR10 ;  /* 0x0000000a00007c02 */ /* 0x000fce0008000f00 */
.L_x_185:
[----:B-1----:R1:W2:Y:S02]  /*c380*/  SYNCS.PHASECHK.TRANS64.TRYWAIT P0, [R0+URZ+0x130], R5 ;  /* 0x00013005000075a7 */ /* 0x0022a400080011ff */
[----:B--2---:R-:W-:Y:S05]  /*c390*/  @!P0 NANOSLEEP.SYNCS 0x989680 ;  /* 0x009896800000895d */ /* 0x004fea0003900000 */
[----:B------:R-:W2:Y:S02]  /*c3a0*/  @!P0 SYNCS.PHASECHK.TRANS64 P0, [R0+URZ+0x130], R5 ;  /* 0x00013005000085a7 */ /* 0x000ea400080010ff */
[----:B--2---:R-:W-:Y:S05]  /*c3b0*/  @!P0 BRA `(.L_x_185) ;  /* 0xfffffffc00f08947 */ /* 0x004fea000383ffff */
[----:B------:R-:W-:Y:S05]  /*c3c0*/  BRA `(.L_x_186) ;  /* 0xffffff7400e47947 */ /* 0x000fea000383ffff */
.L_x_80:
[----:B------:R-:W-:Y:S07]  /*c3d0*/  MOV R0, UR9 ;  /* 0x0000000900007c02 */ /* 0x000fee0008000f00 */
.L_x_187:
[----:B-1----:R1:W2:Y:S02]  /*c3e0*/  SYNCS.PHASECHK.TRANS64.TRYWAIT P0, [R0+URZ], R5 ;  /* 0x00000005000075a7 */ /* 0x0022a400080011ff */
[----:B--2---:R-:W-:Y:S05]  /*c3f0*/  @!P0 NANOSLEEP.SYNCS 0x989680 ;  /* 0x009896800000895d */ /* 0x004fea0003900000 */
[----:B------:R-:W2:Y:S02]  /*c400*/  @!P0 SYNCS.PHASECHK.TRANS64 P0, [R0+URZ], R5 ;  /* 0x00000005000085a7 */ /* 0x000ea400080010ff */
[----:B--2---:R-:W-:Y:S05]  /*c410*/  @!P0 BRA `(.L_x_187) ;  /* 0xfffffffc00f08947 */ /* 0x004fea000383ffff */
[----:B------:R-:W-:Y:S05]  /*c420*/  BRA `(.L_x_79) ;  /* 0xffffff7400f87947 */ /* 0x000fea000383ffff */
.L_x_84:
[----:B-1----:R-:W-:-:S07]  /*c430*/  MOV R0, UR5 ;  /* 0x0000000500007c02 */ /* 0x002fce0008000f00 */
.L_x_188:
[----:B-1----:R1:W2:Y:S02]  /*c440*/  SYNCS.PHASECHK.TRANS64.TRYWAIT P0, [R0+URZ], R3 ;  /* 0x00000003000075a7 */ /* 0x0022a400080011ff */
[----:B--2---:R-:W-:Y:S05]  /*c450*/  @!P0 NANOSLEEP.SYNCS 0x989680 ;  /* 0x009896800000895d */ /* 0x004fea0003900000 */
[----:B------:R-:W2:Y:S02]  /*c460*/  @!P0 SYNCS.PHASECHK.TRANS64 P0, [R0+URZ], R3 ;  /* 0x00000003000085a7 */ /* 0x000ea400080010ff */
[----:B--2---:R-:W-:Y:S05]  /*c470*/  @!P0 BRA `(.L_x_188) ;  /* 0xfffffffc00f08947 */ /* 0x004fea000383ffff */
[----:B------:R-:W-:Y:S05]  /*c480*/  BRA `(.L_x_189) ;  /* 0xffffff7800c47947 */ /* 0x000fea000383ffff */
.L_x_87:
[----:B------:R-:W-:-:S07]  /*c490*/  MOV R0, UR8 ;  /* 0x0000000800007c02 */ /* 0x000fce0008000f00 */
.L_x_190:
[----:B-1----:R1:W2:Y:S02]  /*c4a0*/  SYNCS.PHASECHK.TRANS64.TRYWAIT P1, [R0+URZ+0x160], R3 ;  /* 0x00016003000075a7 */ /* 0x0022a400080211ff */
[----:B--2---:R-:W-:Y:S05]  /*c4b0*/  @!P1 NANOSLEEP.SYNCS 0x989680 ;  /* 0x009896800000995d */ /* 0x004fea0003900000 */
[----:B------:R-:W2:Y:S02]  /*c4c0*/  @!P1 SYNCS.PHASECHK.TRANS64 P1, [R0+URZ+0x160], R3 ;  /* 0x00016003000095a7 */ /* 0x000ea400080210ff */
[----:B--2---:R-:W-:Y:S05]  /*c4d0*/  @!P1 BRA `(.L_x_190) ;  /* 0xfffffffc00f09947 */ /* 0x004fea000383ffff */
[----:B------:R-:W-:Y:S05]  /*c4e0*/  BRA `(.L_x_191) ;  /* 0xffffff7c00107947 */ /* 0x000fea000383ffff */
.L_x_92:
[----:B--2---:R2:W4:Y:S02]  /*c4f0*/  SYNCS.PHASECHK.TRANS64.TRYWAIT P0, [R0+URZ+0x100], R3 ;  /* 0x00010003000075a7 */ /* 0x00452400080011ff */
[----:B----4-:R-:W-:Y:S05]  /*c500*/  @!P0 NANOSLEEP.SYNCS 0x989680 ;  /* 0x009896800000895d */ /* 0x010fea0003900000 */
[----:B------:R-:W4:Y:S02]  /*c510*/  @!P0 SYNCS.PHASECHK.TRANS64 P0, [R0+URZ+0x100], R3 ;  /* 0x00010003000085a7 */ /* 0x000f2400080010ff */
[----:B----4-:R-:W-:Y:S05]  /*c520*/  @!P0 BRA `(.L_x_92) ;  /* 0xfffffffc00f08947 */ /* 0x010fea000383ffff */
[----:B------:R-:W-:Y:S05]  /*c530*/  BRA `(.L_x_192) ;  /* 0xffffff8000247947 */ /* 0x000fea000383ffff */
.L_x_95:
[----:B------:R-:W-:Y:S07]  /*c540*/  MOV R0, UR7 ;  /* 0x0000000700007c02 */ /* 0x000fee0008000f00 */
.L_x_193:
[----:B--2---:R2:W4:Y:S02]  /*c550*/  SYNCS.PHASECHK.TRANS64.TRYWAIT P0, [R0+URZ+0xf8], R3 ;  /* 0x0000f803000075a7 */ /* 0x00452400080011ff */
[----:B----4-:R-:W-:Y:S05]  /*c560*/  @!P0 NANOSLEEP.SYNCS 0x989680 ;  /* 0x009896800000895d */ /* 0x010fea0003900000 */
[----:B------:R-:W4:Y:S02]  /*c570*/  @!P0 SYNCS.PHASECHK.TRANS64 P0, [R0+URZ+0xf8], R3 ;  /* 0x0000f803000085a7 */ /* 0x000f2400080010ff */
[----:B----4-:R-:W-:Y:S05]  /*c580*/  @!P0 BRA `(.L_x_193) ;  /* 0xfffffffc00f08947 */ /* 0x010fea000383ffff */
[----:B------:R-:W-:Y:S05]  /*c590*/  BRA `(.L_x_94) ;  /* 0xffffff8400047947 */ /* 0x000fea000383ffff */
.L_x_98:
[----:B------:R-:W-:Y:S07]  /*c5a0*/  MOV R3, UR7 ;  /* 0x0000000700037c02 */ /* 0x000fee0008000f00 */
.L_x_194:
[----:B-1----:R1:W2:Y:S02]  /*c5b0*/  SYNCS.PHASECHK.TRANS64.TRYWAIT P0, [R3+URZ+0xd0], R12 ;  /* 0x0000d00c030075a7 */ /* 0x0022a400080011ff */
[----:B--2---:R-:W-:Y:S05]  /*c5c0*/  @!P0 NANOSLEEP.SYNCS 0x989680 ;  /* 0x009896800000895d */ /* 0x004fea0003900000 */
[----:B------:R-:W2:Y:S02]  /*c5d0*/  @!P0 SYNCS.PHASECHK.TRANS64 P0, [R3+URZ+0xd0], R12 ;  /* 0x0000d00c030085a7 */ /* 0x000ea400080010ff */
[----:B--2---:R-:W-:Y:S05]  /*c5e0*/  @!P0 BRA `(.L_x_194) ;  /* 0xfffffffc00f08947 */ /* 0x004fea000383ffff */
[----:B------:R-:W-:Y:S05]  /*c5f0*/  BRA `(.L_x_195) ;  /* 0xffffff84007c7947 */ /* 0x000fea000383ffff */
.L_x_99:
[----:B-1----:R-:W-:Y:S07]  /*c600*/  MOV R3, UR7 ;  /* 0x0000000700037c02 */ /* 0x002fee0008000f00 */
.L_x_196:
[----:B-1----:R1:W2:Y:S02]  /*c610*/  SYNCS.PHASECHK.TRANS64.TRYWAIT P0, [R3+URZ+0xd8], R12 ;  /* 0x0000d80c030075a7 */ /* 0x0022a400080011ff */
[----:B--2---:R-:W-:Y:S05]  /*c620*/  @!P0 NANOSLEEP.SYNCS 0x989680 ;  /* 0x009896800000895d */ /* 0x004fea0003900000 */
[----:B------:R-:W2:Y:S02]  /*c630*/  @!P0 SYNCS.PHASECHK.TRANS64 P0, [R3+URZ+0xd8], R12 ;  /* 0x0000d80c030085a7 */ /* 0x000ea400080010ff */
[----:B--2---:R-:W-:Y:S05]  /*c640*/  @!P0 BRA `(.L_x_196) ;  /* 0xfffffffc00f08947 */ /* 0x004fea000383ffff */
[----:B------:R-:W-:Y:S05]  /*c650*/  BRA `(.L_x_197) ;  /* 0xffffff8400b87947 */ /* 0x000fea000383ffff */
.L_x_100:
[----:B-1----:R-:W-:Y:S07]  /*c660*/  MOV R3, UR7 ;  /* 0x0000000700037c02 */ /* 0x002fee0008000f00 */
.L_x_198:
[----:B-1----:R1:W2:Y:S02]  /*c670*/  SYNCS.PHASECHK.TRANS64.TRYWAIT P0, [R3+URZ+0xe0], R12 ;  /* 0x0000e00c030075a7 */ /* 0x0022a400080011ff */
[----:B--2---:R-:W-:Y:S05]  /*c680*/  @!P0 NANOSLEEP.SYNCS 0x989680 ;  /* 0x009896800000895d */ /* 0x004fea0003900000 */
[----:B------:R-:W2:Y:S02]  /*c690*/  @!P0 SYNCS.PHASECHK.TRANS64 P0, [R3+URZ+0xe0], R12 ;  /* 0x0000e00c030085a7 */ /* 0x000ea400080010ff */
[----:B--2---:R-:W-:Y:S05]  /*c6a0*/  @!P0 BRA `(.L_x_198) ;  /* 0xfffffffc00f08947 */ /* 0x004fea000383ffff */
[----:B------:R-:W-:Y:S05]  /*c6b0*/  BRA `(.L_x_199) ;  /* 0xffffff8800007947 */ /* 0x000fea000383ffff */
.L_x_101:
[----:B------:R-:W-:Y:S07]  /*c6c0*/  MOV R3, UR7 ;  /* 0x0000000700037c02 */ /* 0x000fee0008000f00 */
.L_x_200:
[----:B-1----:R1:W2:Y:S02]  /*c6d0*/  SYNCS.PHASECHK.TRANS64.TRYWAIT P0, [R3+URZ+0xe8], R12 ;  /* 0x0000e80c030075a7 */ /* 0x0022a400080011ff */
[----:B--2---:R-:W-:Y:S05]  /*c6e0*/  @!P0 NANOSLEEP.SYNCS 0x989680 ;  /* 0x009896800000895d */ /* 0x004fea0003900000 */
[----:B------:R-:W2:Y:S02]  /*c6f0*/  @!P0 SYNCS.PHASECHK.TRANS64 P0, [R3+URZ+0xe8], R12 ;  /* 0x0000e80c030085a7 */ /* 0x000ea400080010ff */
[----:B--2---:R-:W-:Y:S05]  /*c700*/  @!P0 BRA `(.L_x_200) ;  /* 0xfffffffc00f08947 */ /* 0x004fea000383ffff */
[----:B------:R-:W-:Y:S05]  /*c710*/  BRA `(.L_x_201) ;  /* 0xffffff8800887947 */ /* 0x000fea000383ffff */
.L_x_103:
[----:B------:R-:W-:-:S07]  /*c720*/  MOV R0, UR7 ;  /* 0x0000000700007c02 */ /* 0x000fce0008000f00 */
.L_x_202:
[----:B-1----:R1:W4:Y:S02]  /*c730*/  SYNCS.PHASECHK.TRANS64.TRYWAIT P0, [R0+URZ+0xd0], R3 ;  /* 0x0000d003000075a7 */ /* 0x00232400080011ff */
[----:B----4-:R-:W-:Y:S05]  /*c740*/  @!P0 NANOSLEEP.SYNCS 0x989680 ;  /* 0x009896800000895d */ /* 0x010fea0003900000 */
[----:B------:R-:W4:Y:S02]  /*c750*/  @!P0 SYNCS.PHASECHK.TRANS64 P0, [R0+URZ+0xd0], R3 ;  /* 0x0000d003000085a7 */ /* 0x000f2400080010ff */
[----:B----4-:R-:W-:Y:S05]  /*c760*/  @!P0 BRA `(.L_x_202) ;  /* 0xfffffffc00f08947 */ /* 0x010fea000383ffff */
[----:B------:R-:W-:Y:S05]  /*c770*/  BRA `(.L_x_203) ;  /* 0xffffff8800f87947 */ /* 0x000fea000383ffff */
.L_x_104:
[----:B-1----:R-:W-:-:S07]  /*c780*/  MOV R0, UR7 ;  /* 0x0000000700007c02 */ /* 0x002fce0008000f00 */
.L_x_204:
[----:B-1----:R1:W4:Y:S02]  /*c790*/  SYNCS.PHASECHK.TRANS64.TRYWAIT P0, [R0+URZ+0xd8], R3 ;  /* 0x0000d803000075a7 */ /* 0x00232400080011ff */
[----:B----4-:R-:W-:Y:S05]  /*c7a0*/  @!P0 NANOSLEEP.SYNCS 0x989680 ;  /* 0x009896800000895d */ /* 0x010fea0003900000 */
[----:B------:R-:W4:Y:S02]  /*c7b0*/  @!P0 SYNCS.PHASECHK.TRANS64 P0, [R0+URZ+0xd8], R3 ;  /* 0x0000d803000085a7 */ /* 0x000f2400080010ff */
[----:B----4-:R-:W-:Y:S05]  /*c7c0*/  @!P0 BRA `(.L_x_204) ;  /* 0xfffffffc00f08947 */ /* 0x010fea000383ffff */
[----:B------:R-:W-:Y:S05]  /*c7d0*/  BRA `(.L_x_205) ;  /* 0xffffff8800e87947 */ /* 0x000fea000383ffff */
.L_x_105:
[----:B-1----:R-:W-:-:S07]  /*c7e0*/  MOV R0, UR7 ;  /* 0x0000000700007c02 */ /* 0x002fce0008000f00 */
.L_x_206:
[----:B-1----:R1:W4:Y:S02]  /*c7f0*/  SYNCS.PHASECHK.TRANS64.TRYWAIT P0, [R0+URZ+0xe0], R3 ;  /* 0x0000e003000075a7 */ /* 0x00232400080011ff */
[----:B----4-:R-:W-:Y:S05]  /*c800*/  @!P0 NANOSLEEP.SYNCS 0x989680 ;  /* 0x009896800000895d */ /* 0x010fea0003900000 */
[----:B------:R-:W4:Y:S02]  /*c810*/  @!P0 SYNCS.PHASECHK.TRANS64 P0, [R0+URZ+0xe0], R3 ;  /* 0x0000e003000085a7 */ /* 0x000f2400080010ff */
[----:B----4-:R-:W-:Y:S05]  /*c820*/  @!P0 BRA `(.L_x_206) ;  /* 0xfffffffc00f08947 */ /* 0x010fea000383ffff */
[----:B------:R-:W-:Y:S05]  /*c830*/  BRA `(.L_x_207) ;  /* 0xffffff8800d87947 */ /* 0x000fea000383ffff */
.L_x_107:
[----:B--2---:R2:W3:Y:S02]  /*c840*/  SYNCS.PHASECHK.TRANS64.TRYWAIT P0, [R0+URZ+0x100], R3 ;  /* 0x00010003000075a7 */ /* 0x0044e400080011ff */
[----:B---3--:R-:W-:Y:S05]  /*c850*/  @!P0 NANOSLEEP.SYNCS 0x989680 ;  /* 0x009896800000895d */ /* 0x008fea0003900000 */
[----:B------:R-:W3:Y:S02]  /*c860*/  @!P0 SYNCS.PHASECHK.TRANS64 P0, [R0+URZ+0x100], R3 ;  /* 0x00010003000085a7 */ /* 0x000ee400080010ff */
[----:B---3--:R-:W-:Y:S05]  /*c870*/  @!P0 BRA `(.L_x_107) ;  /* 0xfffffffc00f08947 */ /* 0x008fea000383ffff */
[----:B------:R-:W-:Y:S05]  /*c880*/  BRA `(.L_x_208) ;  /* 0xffffff8c00a07947 */ /* 0x000fea000383ffff */
.L_x_118:
[----:B-1----:R1:W3:Y:S02]  /*c890*/  SYNCS.PHASECHK.TRANS64.TRYWAIT P1, [R3+URZ+0xb0], R0 ;  /* 0x0000b000030075a7 */ /* 0x0022e400080211ff */
[----:B---3--:R-:W-:Y:S05]  /*c8a0*/  @!P1 NANOSLEEP.SYNCS 0x989680 ;  /* 0x009896800000995d */ /* 0x008fea0003900000 */
[----:B------:R-:W3:Y:S02]  /*c8b0*/  @!P1 SYNCS.PHASECHK.TRANS64 P1, [R3+URZ+0xb0], R0 ;  /* 0x0000b000030095a7 */ /* 0x000ee400080210ff */
[----:B---3--:R-:W-:Y:S05]  /*c8c0*/  @!P1 BRA `(.L_x_118) ;  /* 0xfffffffc00f09947 */ /* 0x008fea000383ffff */
[----:B------:R-:W-:Y:S05]  /*c8d0*/  BRA `(.L_x_117) ;  /* 0xffffff9800c47947 */ /* 0x000fea000383ffff */
.L_x_120:
[----:B-1----:R1:W4:Y:S02]  /*c8e0*/  SYNCS.PHASECHK.TRANS64.TRYWAIT P0, [R191+URZ+0x120], R2 ;  /* 0x00012002bf0075a7 */ /* 0x00232400080011ff */
[----:B----4-:R-:W-:Y:S05]  /*c8f0*/  @!P0 NANOSLEEP.SYNCS 0x989680 ;  /* 0x009896800000895d */ /* 0x010fea0003900000 */
[----:B------:R-:W4:Y:S02]  /*c900*/  @!P0 SYNCS.PHASECHK.TRANS64 P0, [R191+URZ+0x120], R2 ;  /* 0x00012002bf0085a7 */ /* 0x000f2400080010ff */
[----:B----4-:R-:W-:Y:S05]  /*c910*/  @!P0 BRA `(.L_x_120) ;  /* 0xfffffffc00f08947 */ /* 0x010fea000383ffff */
[----:B------:R-:W-:Y:S05]  /*c920*/  BRA `(.L_x_119) ;  /* 0xffffff9c00207947 */ /* 0x000fea000383ffff */
.L_x_129:
[----:B--2---:R2:W3:Y:S02]  /*c930*/  SYNCS.PHASECHK.TRANS64.TRYWAIT P0, [R206+URZ+0xb0], R3 ;  /* 0x0000b003ce0075a7 */ /* 0x0044e400080011ff */
[----:B---3--:R-:W-:Y:S05]  /*c940*/  @!P0 NANOSLEEP.SYNCS 0x989680 ;  /* 0x009896800000895d */ /* 0x008fea0003900000 */
[----:B------:R-:W3:Y:S02]  /*c950*/  @!P0 SYNCS.PHASECHK.TRANS64 P0, [R206+URZ+0xb0], R3 ;  /* 0x0000b003ce0085a7 */ /* 0x000ee400080010ff */
[----:B---3--:R-:W-:Y:S05]  /*c960*/  @!P0 BRA `(.L_x_129) ;  /* 0xfffffffc00f08947 */ /* 0x008fea000383ffff */
[----:B------:R-:W-:Y:S05]  /*c970*/  BRA `(.L_x_128) ;  /* 0xffffffb0002c7947 */ /* 0x000fea000383ffff */
.L_x_138:
[----:B--2---:R2:W3:Y:S02]  /*c980*/  SYNCS.PHASECHK.TRANS64.TRYWAIT P0, [R0+URZ+0xb0], R7 ;  /* 0x0000b007000075a7 */ /* 0x0044e400080011ff */
[----:B---3--:R-:W-:Y:S05]  /*c990*/  @!P0 NANOSLEEP.SYNCS 0x989680 ;  /* 0x009896800000895d */ /* 0x008fea0003900000 */
[----:B------:R-:W3:Y:S02]  /*c9a0*/  @!P0 SYNCS.PHASECHK.TRANS64 P0, [R0+URZ+0xb0], R7 ;  /* 0x0000b007000085a7 */ /* 0x000ee400080010ff */
[----:B---3--:R-:W-:Y:S05]  /*c9b0*/  @!P0 BRA `(.L_x_138) ;  /* 0xfffffffc00f08947 */ /* 0x008fea000383ffff */
[----:B------:R-:W-:Y:S05]  /*c9c0*/  BRA `(.L_x_137) ;  /* 0xffffffc400847947 */ /* 0x000fea000383ffff */
.L_x_147:
[----:B--2---:R2:W3:Y:S02]  /*c9d0*/  SYNCS.PHASECHK.TRANS64.TRYWAIT P0, [R0+URZ+0xb0], R3 ;  /* 0x0000b003000075a7 */ /* 0x0044e400080011ff */
[----:B---3--:R-:W-:Y:S05]  /*c9e0*/  @!P0 NANOSLEEP.SYNCS 0x989680 ;  /* 0x009896800000895d */ /* 0x008fea0003900000 */
[----:B------:R-:W3:Y:S02]  /*c9f0*/  @!P0 SYNCS.PHASECHK.TRANS64 P0, [R0+URZ+0xb0], R3 ;  /* 0x0000b003000085a7 */ /* 0x000ee400080010ff */
[----:B---3--:R-:W-:Y:S05]  /*ca00*/  @!P0 BRA `(.L_x_147) ;  /* 0xfffffffc00f08947 */ /* 0x008fea000383ffff */
[----:B------:R-:W-:Y:S05]  /*ca10*/  BRA `(.L_x_146) ;  /* 0xffffffd800e87947 */ /* 0x000fea000383ffff */
        .weak           $__internal_0_$__cuda_sm10x_tcgen05_guardrail_trap_col_being_dealloced_not_returned_by_alloc
        .type           $__internal_0_$__cuda_sm10x_tcgen05_guardrail_trap_col_being_dealloced_not_returned_by_alloc,@function
        .size           $__internal_0_$__cuda_sm10x_tcgen05_guardrail_trap_col_being_dealloced_not_returned_by_alloc,($__internal_1_$__cuda_sm10x_tcgen05_guardrail_trap_phase_invalid_during_alloc - $__internal_0_$__cuda_sm10x_tcgen05_guardrail_trap_col_being_dealloced_not_returned_by_alloc)
$__internal_0_$__cuda_sm10x_tcgen05_guardrail_trap_col_being_dealloced_not_returned_by_alloc:
[----:B------:R-:W-:Y:S05]  /*ca20*/  BPT.TRAP 0x1 ;  /* 0x000000040000795c */ /* 0x000fea0000300000 */
[----:B------:R-:W-:-:S04]  /*ca30*/  HFMA2 R3, -RZ, RZ, 0, 0 ;  /* 0x00000000ff037431 */ /* 0x000fc800000001ff */
[----:B------:R-:W-:Y:S05]  /*ca40*/  RET.REL.NODEC R2 `(_ZN7cutlass13device_kernelINS_4gemm6kernel13GemmUniversalIN4cute5tupleIJiiiiEEENS1_10collective13CollectiveMmaINS1_35MainloopSm100TmaUmmaWarpSpecializedILi11ELi2ELi2ENS5_IJNS4_1CILi2EEENSA_ILi1EEESC_EEEEENS5_IJNSA_ILi256EEESF_NSA_ILi64EEEEEENS_12float_e4m3_tENS5_IJlSC_lEEESI_SJ_NS4_8TiledMMAINS4_8MMA_AtomIJNS4_10MMA_TraitsINS4_25SM100_MMA_F8F6F4_2x1SM_SSEJSI_SI_fSF_SF_NS4_17integral_constantINS4_4UMMA5MajorELSQ_0EEESR_NSO_INSP_7ScaleInELSS_0EEEST_EEEEEENS4_6LayoutINS5_IJSC_SC_SC_EEENS5_IJNSA_ILi0EEESY_SY_EEEEENS5_IJNS4_10UnderscoreES11_S11_EEEEENS4_18SM100_TMA_2SM_LOADENS4_14ComposedLayoutINS4_7SwizzleILi2ELi4ELi3EEENS4_18smem_ptr_flag_bitsILi8EEENSW_INS5_IJNSA_ILi8EEESG_EEENS5_IJSG_SC_EEEEEEEvNS4_8identityES14_S1E_vS1F_EENS_8epilogue10collective18CollectiveEpilogueINS1H_23Sm100TmaWarpSpecializedILi4ELi2ELi64ELb0ELb0EEEJNS5_IJNSA_ILi128EEESF_SG_EEENS5_IJNSW_IS1M_SC_EENSW_ISG_SC_EEEEESI_SJ_SI_SJ_NS1H_6fusion15FusionCallbacksIS1L_NS1R_17LinearCombinationISI_fSI_fLNS_15FloatRoundStyleE2EEES1N_S1Q_JEEENS4_5SM1004TMEM4LOAD26SM100_TMEM_LOAD_32dp32b64xENS4_13SM90_TMA_LOADES1E_NS4_39AutoVectorizingCopyWithAssumedAlignmentILi128EEENS4_14SM90_TMA_STOREES1E_S23_S23_EEEvvEEEEvNT_6ParamsE) ;  /* 0xffffff34026c7950 */ /* 0x000fea0003c3ffff */
        .weak           $__internal_1_$__cuda_sm10x_tcgen05_guardrail_trap_phase_invalid_during_alloc
        .type           $__internal_1_$__cuda_sm10x_tcgen05_guardrail_trap_phase_invalid_during_alloc,@function
        .size           $__internal_1_$__cuda_sm10x_tcgen05_guardrail_trap_phase_invalid_during_alloc,($__internal_2_$__cuda_sm10x_tcgen05_guardrail_trap_unallocated_columns_being_dealloced - $__internal_1_$__cuda_sm10x_tcgen05_guardrail_trap_phase_invalid_during_alloc)
$__internal_1_$__cuda_sm10x_tcgen05_guardrail_trap_phase_invalid_during_alloc:
[----:B------:R-:W-:Y:S05]  /*ca50*/  BPT.TRAP 0x1 ;  /* 0x000000040000795c */ /* 0x000fea0000300000 */
[----:B------:R-:W-:-:S04]  /*ca60*/  MOV R3, 0x0 ;  /* 0x0000000000037802 */ /* 0x000fc80000000f00 */
[----:B------:R-:W-:Y:S05]  /*ca70*/  RET.REL.NODEC R2 `(_ZN7cutlass13device_kernelINS_4gemm6kernel13GemmUniversalIN4cute5tupleIJiiiiEEENS1_10collective13CollectiveMmaINS1_35MainloopSm100TmaUmmaWarpSpecializedILi11ELi2ELi2ENS5_IJNS4_1CILi2EEENSA_ILi1EEESC_EEEEENS5_IJNSA_ILi256EEESF_NSA_ILi64EEEEEENS_12float_e4m3_tENS5_IJlSC_lEEESI_SJ_NS4_8TiledMMAINS4_8MMA_AtomIJNS4_10MMA_TraitsINS4_25SM100_MMA_F8F6F4_2x1SM_SSEJSI_SI_fSF_SF_NS4_17integral_constantINS4_4UMMA5MajorELSQ_0EEESR_NSO_INSP_7ScaleInELSS_0EEEST_EEEEEENS4_6LayoutINS5_IJSC_SC_SC_EEENS5_IJNSA_ILi0EEESY_SY_EEEEENS5_IJNS4_10UnderscoreES11_S11_EEEEENS4_18SM100_TMA_2SM_LOADENS4_14ComposedLayoutINS4_7SwizzleILi2ELi4ELi3EEENS4_18smem_ptr_flag_bitsILi8EEENSW_INS5_IJNSA_ILi8EEESG_EEENS5_IJSG_SC_EEEEEEEvNS4_8identityES14_S1E_vS1F_EENS_8epilogue10collective18CollectiveEpilogueINS1H_23Sm100TmaWarpSpecializedILi4ELi2ELi64ELb0ELb0EEEJNS5_IJNSA_ILi128EEESF_SG_EEENS5_IJNSW_IS1M_SC_EENSW_ISG_SC_EEEEESI_SJ_SI_SJ_NS1H_6fusion15FusionCallbacksIS1L_NS1R_17LinearCombinationISI_fSI_fLNS_15FloatRoundStyleE2EEES1N_S1Q_JEEENS4_5SM1004TMEM4LOAD26SM100_TMEM_LOAD_32dp32b64xENS4_13SM90_TMA_LOADES1E_NS4_39AutoVectorizingCopyWithAssumedAlignmentILi128EEENS4_14SM90_TMA_STOREES1E_S23_S23_EEEvvEEEEvNT_6ParamsE) ;  /* 0xffffff3402607950 */ /* 0x000fea0003c3ffff */
        .weak           $__internal_2_$__cuda_sm10x_tcgen05_guardrail_trap_unallocated_columns_being_dealloced
        .type           $__internal_2_$__cuda_sm10x_tcgen05_guardrail_trap_unallocated_columns_being_dealloced,@function
        .size           $__internal_2_$__cuda_sm10x_tcgen05_guardrail_trap_unallocated_columns_being_dealloced,(.L_x_210 - $__internal_2_$__cuda_sm10x_tcgen05_guardrail_trap_unallocated_columns_being_dealloced)
$__internal_2_$__cuda_sm10x_tcgen05_guardrail_trap_unallocated_columns_being_dealloced:
[----:B------:R-:W-:Y:S05]  /*ca80*/  BPT.TRAP 0x1 ;  /* 0x000000040000795c */ /* 0x000fea0000300000 */
[----:B------:R-:W-:-:S04]  /*ca90*/  HFMA2 R3, -RZ, RZ, 0, 0 ;  /* 0x00000000ff037431 */ /* 0x000fc800000001ff */
[----:B------:R-:W-:Y:S05]  /*caa0*/  RET.REL.NODEC R2 `(_ZN7cutlass13device_kernelINS_4gemm6kernel13GemmUniversalIN4cute5tupleIJiiiiEEENS1_10collective13CollectiveMmaINS1_35MainloopSm100TmaUmmaWarpSpecializedILi11ELi2ELi2ENS5_IJNS4_1CILi2EEENSA_ILi1EEESC_EEEEENS5_IJNSA_ILi256EEESF_NSA_ILi64EEEEEENS_12float_e4m3_tENS5_IJlSC_lEEESI_SJ_NS4_8TiledMMAINS4_8MMA_AtomIJNS4_10MMA_TraitsINS4_25SM100_MMA_F8F6F4_2x1SM_SSEJSI_SI_fSF_SF_NS4_17integral_constantINS4_4UMMA5MajorELSQ_0EEESR_NSO_INSP_7ScaleInELSS_0EEEST_EEEEEENS4_6LayoutINS5_IJSC_SC_SC_EEENS5_IJNSA_ILi0EEESY_SY_EEEEENS5_IJNS4_10UnderscoreES11_S11_EEEEENS4_18SM100_TMA_2SM_LOADENS4_14ComposedLayoutINS4_7SwizzleILi2ELi4ELi3EEENS4_18smem_ptr_flag_bitsILi8EEENSW_INS5_IJNSA_ILi8EEESG_EEENS5_IJSG_SC_EEEEEEEvNS4_8identityES14_S1E_vS1F_EENS_8epilogue10collective18CollectiveEpilogueINS1H_23Sm100TmaWarpSpecializedILi4ELi2ELi64ELb0ELb0EEEJNS5_IJNSA_ILi128EEESF_SG_EEENS5_IJNSW_IS1M_SC_EENSW_ISG_SC_EEEEESI_SJ_SI_SJ_NS1H_6fusion15FusionCallbacksIS1L_NS1R_17LinearCombinationISI_fSI_fLNS_15FloatRoundStyleE2EEES1N_S1Q_JEEENS4_5SM1004TMEM4LOAD26SM100_TMEM_LOAD_32dp32b64xENS4_13SM90_TMA_LOADES1E_NS4_39AutoVectorizingCopyWithAssumedAlignmentILi128EEENS4_14SM90_TMA_STOREES1E_S23_S23_EEEvvEEEEvNT_6ParamsE) ;  /* 0xffffff3402547950 */ /* 0x000fea0003c3ffff */
.L_x_209:
[----:B------:R-:W-:-:S00]  /*cab0*/  BRA `(.L_x_209) ;  /* 0xfffffffc00fc7947 */ /* 0x000fc0000383ffff */
[----:B------:R-:W-:-:S00]  /*cac0*/  NOP ;  /* 0x0000000000007918 */ /* 0x000fc00000000000 */
        /* <DEDUP_REMOVED lines=11> */
.L_x_210:


//--------------------- .nv.global.init           --------------------------
	.section	.nv.global.init,"aw",@progbits
.nv.global.init:
	.type		$str$27,@object
	.size		$str$27,($str$28 - $str$27)
$str$27:
        /*0000*/ 	.byte	0x28, 0x61, 0x64, 0x64, 0x72, 0x65, 0x73, 0x73, 0x20, 0x26, 0x20, 0x6d, 0x61, 0x73, 0x6b, 0x29
        /*0010*/ 	.byte	0x20, 0x3d, 0x3d, 0x20, 0x30, 0x00
	.type		$str$28,@object
	.size		$str$28,($str$26 - $str$28)
$str$28:
        /*0016*/ 	.byte	0x2f, 0x74, 0x6d, 0x70, 0x2f, 0x63, 0x75, 0x74, 0x6c, 0x61, 0x73, 0x73, 0x5f, 0x73, 0x77, 0x65
        /*0026*/ 	.byte	0x65, 0x70, 0x5f, 0x73, 0x72, 0x63, 0x2f, 0x69, 0x6e, 0x63, 0x6c, 0x75, 0x64, 0x65, 0x2f, 0x63
        /*0036*/ 	.byte	0x75, 0x74, 0x65, 0x2f, 0x70, 0x6f, 0x69, 0x6e, 0x74, 0x65, 0x72, 0x5f, 0x66, 0x6c, 0x61, 0x67
        /*0046*/ 	.byte	0x67, 0x65, 0x64, 0x2e, 0x68, 0x70, 0x70, 0x00
	.type		$str$26,@object
	.size		$str$26,($str$25 - $str$26)
$str$26:
        /*004e*/ 	.byte	0x2f, 0x74, 0x6d, 0x70, 0x2f, 0x63, 0x75, 0x74, 0x6c, 0x61, 0x73, 0x73, 0x5f, 0x73, 0x77, 0x65
        /*005e*/ 	.byte	0x65, 0x70, 0x5f, 0x73, 0x72, 0x63, 0x2f, 0x69, 0x6e, 0x63, 0x6c, 0x75, 0x64, 0x65, 0x2f, 0x63
        /*006e*/ 	.byte	0x75, 0x74, 0x65, 0x2f, 0x61, 0x74, 0x6f, 0x6d, 0x2f, 0x63, 0x6f, 0x70, 0x79, 0x5f, 0x74, 0x72
        /*007e*/ 	.byte	0x61, 0x69, 0x74, 0x73, 0x5f, 0x73, 0x6d, 0x31, 0x30, 0x30, 0x2e, 0x68, 0x70, 0x70, 0x00
	.type		$str$25,@object
	.size		$str$25,(__unnamed_1 - $str$25)
$str$25:
        /*008d*/ 	.byte	0x28, 0x28, 0x75, 0x69, 0x6e, 0x74, 0x33, 0x32, 0x5f, 0x74, 0x28, 0x74, 0x68, 0x72, 0x65, 0x61
        /*009d*/ 	.byte	0x64, 0x49, 0x64, 0x78, 0x2e, 0x78, 0x29, 0x20, 0x2f, 0x20, 0x33, 0x32, 0x29, 0x20, 0x25, 0x20
        /*00ad*/ 	.byte	0x34, 0x29, 0x20, 0x3d, 0x3d, 0x20, 0x28, 0x28, 0x28, 0x74, 0x6d, 0x65, 0x6d, 0x5f, 0x61, 0x64
        /*00bd*/ 	.byte	0x64, 0x72, 0x20, 0x3e, 0x3e, 0x20, 0x31, 0x36, 0x29, 0x20, 0x2f, 0x20, 0x33, 0x32, 0x29, 0x20
        /*00cd*/ 	.byte	0x25, 0x20, 0x34, 0x29, 0x00
	.type		__unnamed_1,@object
	.size		__unnamed_1,(__unnamed_2 - __unnamed_1)
__unnamed_1:
        /*00d2*/ 	.byte	0x61, 0x75, 0x74, 0x6f, 0x20, 0x63, 0x75, 0x74, 0x65, 0x3a, 0x3a, 0x61, 0x73, 0x5f, 0x70, 0x6f
        /* <DEDUP_REMOVED lines=24> */
        /*0262*/ 	.byte	0x43, 0x3c, 0x38, 0x31, 0x39, 0x32, 0x3e, 0x3e, 0x3e, 0x3e, 0x5d, 0x00
	.type		__unnamed_2,@object
	.size		__unnamed_2,(__unnamed_3 - __unnamed_2)
__unnamed_2:
        /* <DEDUP_REMOVED lines=26> */
	.type		__unnamed_3,@object
	.size		__unnamed_3,(.L_3 - __unnamed_3)
__unnamed_3:
        /* <DEDUP_REMOVED lines=42> */
        /*06aa*/ 	.byte	0x3e, 0x3e, 0x3e, 0x3e, 0x5d, 0x00
.L_3:


//--------------------- .nv.shared._ZN7cutlass13device_kernelINS_4gemm6kernel13GemmUniversalIN4cute5tupleIJiiiiEEENS1_10collective13CollectiveMmaINS1_35MainloopSm100TmaUmmaWarpSpecializedILi11ELi2ELi2ENS5_IJNS4_1CILi2EEENSA_ILi1EEESC_EEEEENS5_IJNSA_ILi256EEESF_NSA_ILi64EEEEEENS_12float_e4m3_tENS5_IJlSC_lEEESI_SJ_NS4_8TiledMMAINS4_8MMA_AtomIJNS4_10MMA_TraitsINS4_25SM100_MMA_F8F6F4_2x1SM_SSEJSI_SI_fSF_SF_NS4_17integral_constantINS4_4UMMA5MajorELSQ_0EEESR_NSO_INSP_7ScaleInELSS_0EEEST_EEEEEENS4_6LayoutINS5_IJSC_SC_SC_EEENS5_IJNSA_ILi0EEESY_SY_EEEEENS5_IJNS4_10UnderscoreES11_S11_EEEEENS4_18SM100_TMA_2SM_LOADENS4_14ComposedLayoutINS4_7SwizzleILi2ELi4ELi3EEENS4_18smem_ptr_flag_bitsILi8EEENSW_INS5_IJNSA_ILi8EEESG_EEENS5_IJSG_SC_EEEEEEEvNS4_8identityES14_S1E_vS1F_EENS_8epilogue10collective18CollectiveEpilogueINS1H_23Sm100TmaWarpSpecializedILi4ELi2ELi64ELb0ELb0EEEJNS5_IJNSA_ILi128EEESF_SG_EEENS5_IJNSW_IS1M_SC_EENSW_ISG_SC_EEEEESI_SJ_SI_SJ_NS1H_6fusion15FusionCallbacksIS1L_NS1R_17LinearCombinationISI_fSI_fLNS_15FloatRoundStyleE2EEES1N_S1Q_JEEENS4_5SM1004TMEM4LOAD26SM100_TMEM_LOAD_32dp32b64xENS4_13SM90_TMA_LOADES1E_NS4_39AutoVectorizingCopyWithAssumedAlignmentILi128EEENS4_14SM90_TMA_STOREES1E_S23_S23_EEEvvEEEEvNT_6ParamsE --------------------------
	.section	.nv.shared._ZN7cutlass13device_kernelINS_4gemm6kernel13GemmUniversalIN4cute5tupleIJiiiiEEENS1_10collective13CollectiveMmaINS1_35MainloopSm100TmaUmmaWarpSpecializedILi11ELi2ELi2ENS5_IJNS4_1CILi2EEENSA_ILi1EEESC_EEEEENS5_IJNSA_ILi256EEESF_NSA_ILi64EEEEEENS_12float_e4m3_tENS5_IJlSC_lEEESI_SJ_NS4_8TiledMMAINS4_8MMA_AtomIJNS4_10MMA_TraitsINS4_25SM100_MMA_F8F6F4_2x1SM_SSEJSI_SI_fSF_SF_NS4_17integral_constantINS4_4UMMA5MajorELSQ_0EEESR_NSO_INSP_7ScaleInELSS_0EEEST_EEEEEENS4_6LayoutINS5_IJSC_SC_SC_EEENS5_IJNSA_ILi0EEESY_SY_EEEEENS5_IJNS4_10UnderscoreES11_S11_EEEEENS4_18SM100_TMA_2SM_LOADENS4_14ComposedLayoutINS4_7SwizzleILi2ELi4ELi3EEENS4_18smem_ptr_flag_bitsILi8EEENSW_INS5_IJNSA_ILi8EEESG_EEENS5_IJSG_SC_EEEEEEEvNS4_8identityES14_S1E_vS1F_EENS_8epilogue10collective18CollectiveEpilogueINS1H_23Sm100TmaWarpSpecializedILi4ELi2ELi64ELb0ELb0EEEJNS5_IJNSA_ILi128EEESF_SG_EEENS5_IJNSW_IS1M_SC_EENSW_ISG_SC_EEEEESI_SJ_SI_SJ_NS1H_6fusion15FusionCallbacksIS1L_NS1R_17LinearCombinationISI_fSI_fLNS_15FloatRoundStyleE2EEES1N_S1Q_JEEENS4_5SM1004TMEM4LOAD26SM100_TMEM_LOAD_32dp32b64xENS4_13SM90_TMA_LOADES1E_NS4_39AutoVectorizingCopyWithAssumedAlignmentILi128EEENS4_14SM90_TMA_STOREES1E_S23_S23_EEEvvEEEEvNT_6ParamsE,"aw",@nobits
	.sectionflags	@""
	.align	16
	.zero		1024


//--------------------- .nv.shared.reserved.0     --------------------------
	.section	.nv.shared.reserved.0,"aw",@nobits
	.weak		__nv_reservedSMEM_offset_0_alias
	.size		__nv_reservedSMEM_offset_0_alias, 0, 64
	.other		__nv_reservedSMEM_offset_0_alias,@"STO_CUDA_RESERVED_SHARED STV_DEFAULT"
__nv_reservedSMEM_offset_0_alias:
	.zero		0
.nv.shared.reserved.0:
	.zero		64
	.weak		__nv_reservedSMEM_tcgen05_partition
	.type		__nv_reservedSMEM_tcgen05_partition,@object
	.size		__nv_reservedSMEM_tcgen05_partition,(.L_0 - __nv_reservedSMEM_tcgen05_partition)
__nv_reservedSMEM_tcgen05_partition:
	.zero		32
.L_0:


//--------------------- .nv.global                --------------------------
	.section	.nv.global,"aw",@nobits
.nv.global:
	.type		_ZN40_INTERNAL_4159dd9d_4_k_cu_71b2252a_308364cute1_E,@object
	.size		_ZN40_INTERNAL_4159dd9d_4_k_cu_71b2252a_308364cute1_E,(_ZN40_INTERNAL_4159dd9d_4_k_cu_71b2252a_308364cuda3std3__45__cpo6cbeginE - _ZN40_INTERNAL_4159dd9d_4_k_cu_71b2252a_308364cute1_E)
_ZN40_INTERNAL_4159dd9d_4_k_cu_71b2252a_308364cute1_E:
	.zero		1
	.type		_ZN40_INTERNAL_4159dd9d_4_k_cu_71b2252a_308364cuda3std3__45__cpo6cbeginE,@object
	.size		_ZN40_INTERNAL_4159dd9d_4_k_cu_71b2252a_308364cuda3std3__45__cpo6cbeginE,(_ZN40_INTERNAL_4159dd9d_4_k_cu_71b2252a_308364cuda3std3__48in_placeE - _ZN40_INTERNAL_4159dd9d_4_k_cu_71b2252a_308364cuda3std3__45__cpo6cbeginE)
_ZN40_INTERNAL_4159dd9d_4_k_cu_71b2252a_308364cuda3std3__45__cpo6cbeginE:
	.zero		1
	.type		_ZN40_INTERNAL_4159dd9d_4_k_cu_71b2252a_308364cuda3std3__48in_placeE,@object
	.size		_ZN40_INTERNAL_4159dd9d_4_k_cu_71b2252a_308364cuda3std3__48in_placeE,(_ZN40_INTERNAL_4159dd9d_4_k_cu_71b2252a_308364cuda3std6ranges3__45__cpo9iter_moveE - _ZN40_INTERNAL_4159dd9d_4_k_cu_71b2252a_308364cuda3std3__48in_placeE)
_ZN40_INTERNAL_4159dd9d_4_k_cu_71b2252a_308364cuda3std3__48in_placeE:
	.zero		1
	.type		_ZN40_INTERNAL_4159dd9d_4_k_cu_71b2252a_308364cuda3std6ranges3__45__cpo9iter_moveE,@object
	.size		_ZN40_INTERNAL_4159dd9d_4_k_cu_71b2252a_308364cuda3std6ranges3__45__cpo9iter_moveE,(_ZN40_INTERNAL_4159dd9d_4_k_cu_71b2252a_308364cuda3std3__45__cpo5beginE - _ZN40_INTERNAL_4159dd9d_4_k_cu_71b2252a_308364cuda3std6ranges3__45__cpo9iter_moveE)
_ZN40_INTERNAL_4159dd9d_4_k_cu_71b2252a_308364cuda3std6ranges3__45__cpo9iter_moveE:
	.zero		1
	.type		_ZN40_INTERNAL_4159dd9d_4_k_cu_71b2252a_308364cuda3std3__45__cpo5beginE,@object
	.size		_ZN40_INTERNAL_4159dd9d_4_k_cu_71b2252a_308364cuda3std3__45__cpo5beginE,(_ZN40_INTERNAL_4159dd9d_4_k_cu_71b2252a_308364cuda3std3__442_GLOBAL__N__4159dd9d_4_k_cu_71b2252a_308366ignoreE - _ZN40_INTERNAL_4159dd9d_4_k_cu_71b2252a_308364cuda3std3__45__cpo5beginE)
_ZN40_INTERNAL_4159dd9d_4_k_cu_71b2252a_308364cuda3std3__45__cpo5beginE:
	.zero		1
	.type		_ZN40_INTERNAL_4159dd9d_4_k_cu_71b2252a_308364cuda3std3__442_GLOBAL__N__4159dd9d_4_k_cu_71b2252a_308366ignoreE,@object
	.size		_ZN40_INTERNAL_4159dd9d_4_k_cu_71b2252a_308364cuda3std3__442_GLOBAL__N__4159dd9d_4_k_cu_71b2252a_308366ignoreE,(_ZN40_INTERNAL_4159dd9d_4_k_cu_71b2252a_308364cute7productE - _ZN40_INTERNAL_4159dd9d_4_k_cu_71b2252a_308364cuda3std3__442_GLOBAL__N__4159dd9d_4_k_cu_71b2252a_308366ignoreE)
_ZN40_INTERNAL_4159dd9d_4_k_cu_71b2252a_308364cuda3std3__442_GLOBAL__N__4159dd9d_4_k_cu_71b2252a_308366ignoreE:
	.zero		1
	.type		_ZN40_INTERNAL_4159dd9d_4_k_cu_71b2252a_308364cute7productE,@object
	.size		_ZN40_INTERNAL_4159dd9d_4_k_cu_71b2252a_308364cute7productE,(_ZN40_INTERNAL_4159dd9d_4_k_cu_71b2252a_308364cuda3std3__45__cpo3endE - _ZN40_INTERNAL_4159dd9d_4_k_cu_71b2252a_308364cute7productE)
_ZN40_INTERNAL_4159dd9d_4_k_cu_71b2252a_308364cute7productE:
	.zero		1
	.type		_ZN40_INTERNAL_4159dd9d_4_k_cu_71b2252a_308364cuda3std3__45__cpo3endE,@object
	.size		_ZN40_INTERNAL_4159dd9d_4_k_cu_71b2252a_308364cuda3std3__45__cpo3endE,(_ZN40_INTERNAL_4159dd9d_4_k_cu_71b2252a_308364cuda3std3__419piecewise_constructE - _ZN40_INTERNAL_4159dd9d_4_k_cu_71b2252a_308364cuda3std3__45__cpo3endE)
_ZN40_INTERNAL_4159dd9d_4_k_cu_71b2252a_308364cuda3std3__45__cpo3endE:
	.zero		1
	.type		_ZN40_INTERNAL_4159dd9d_4_k_cu_71b2252a_308364cuda3std3__419piecewise_constructE,@object
	.size		_ZN40_INTERNAL_4159dd9d_4_k_cu_71b2252a_308364cuda3std3__419piecewise_constructE,(_ZN40_INTERNAL_4159dd9d_4_k_cu_71b2252a_308364cuda3std3__45__cpo4cendE - _ZN40_INTERNAL_4159dd9d_4_k_cu_71b2252a_308364cuda3std3__419piecewise_constructE)
_ZN40_INTERNAL_4159dd9d_4_k_cu_71b2252a_308364cuda3std3__419piecewise_constructE:
	.zero		1
	.type		_ZN40_INTERNAL_4159dd9d_4_k_cu_71b2252a_308364cuda3std3__45__cpo4cendE,@object
	.size		_ZN40_INTERNAL_4159dd9d_4_k_cu_71b2252a_308364cuda3std3__45__cpo4cendE,(_ZN40_INTERNAL_4159dd9d_4_k_cu_71b2252a_308364cuda3std6ranges3__45__cpo4swapE - _ZN40_INTERNAL_4159dd9d_4_k_cu_71b2252a_308364cuda3std3__45__cpo4cendE)
_ZN40_INTERNAL_4159dd9d_4_k_cu_71b2252a_308364cuda3std3__45__cpo4cendE:
	.zero		1
	.type		_ZN40_INTERNAL_4159dd9d_4_k_cu_71b2252a_308364cuda3std6ranges3__45__cpo4swapE,@object
	.size		_ZN40_INTERNAL_4159dd9d_4_k_cu_71b2252a_308364cuda3std6ranges3__45__cpo4swapE,(.L_11 - _ZN40_INTERNAL_4159dd9d_4_k_cu_71b2252a_308364cuda3std6ranges3__45__cpo4swapE)
_ZN40_INTERNAL_4159dd9d_4_k_cu_71b2252a_308364cuda3std6ranges3__45__cpo4swapE:
	.zero		1
.L_11:


//--------------------- .nv.constant0._ZN7cutlass13device_kernelINS_4gemm6kernel13GemmUniversalIN4cute5tupleIJiiiiEEENS1_10collective13CollectiveMmaINS1_35MainloopSm100TmaUmmaWarpSpecializedILi11ELi2ELi2ENS5_IJNS4_1CILi2EEENSA_ILi1EEESC_EEEEENS5_IJNSA_ILi256EEESF_NSA_ILi64EEEEEENS_12float_e4m3_tENS5_IJlSC_lEEESI_SJ_NS4_8TiledMMAINS4_8MMA_AtomIJNS4_10MMA_TraitsINS4_25SM100_MMA_F8F6F4_2x1SM_SSEJSI_SI_fSF_SF_NS4_17integral_constantINS4_4UMMA5MajorELSQ_0EEESR_NSO_INSP_7ScaleInELSS_0EEEST_EEEEEENS4_6LayoutINS5_IJSC_SC_SC_EEENS5_IJNSA_ILi0EEESY_SY_EEEEENS5_IJNS4_10UnderscoreES11_S11_EEEEENS4_18SM100_TMA_2SM_LOADENS4_14ComposedLayoutINS4_7SwizzleILi2ELi4ELi3EEENS4_18smem_ptr_flag_bitsILi8EEENSW_INS5_IJNSA_ILi8EEESG_EEENS5_IJSG_SC_EEEEEEEvNS4_8identityES14_S1E_vS1F_EENS_8epilogue10collective18CollectiveEpilogueINS1H_23Sm100TmaWarpSpecializedILi4ELi2ELi64ELb0ELb0EEEJNS5_IJNSA_ILi128EEESF_SG_EEENS5_IJNSW_IS1M_SC_EENSW_ISG_SC_EEEEESI_SJ_SI_SJ_NS1H_6fusion15FusionCallbacksIS1L_NS1R_17LinearCombinationISI_fSI_fLNS_15FloatRoundStyleE2EEES1N_S1Q_JEEENS4_5SM1004TMEM4LOAD26SM100_TMEM_LOAD_32dp32b64xENS4_13SM90_TMA_LOADES1E_NS4_39AutoVectorizingCopyWithAssumedAlignmentILi128EEENS4_14SM90_TMA_STOREES1E_S23_S23_EEEvvEEEEvNT_6ParamsE --------------------------
	.section	.nv.constant0._ZN7cutlass13device_kernelINS_4gemm6kernel13GemmUniversalIN4cute5tupleIJiiiiEEENS1_10collective13CollectiveMmaINS1_35MainloopSm100TmaUmmaWarpSpecializedILi11ELi2ELi2ENS5_IJNS4_1CILi2EEENSA_ILi1EEESC_EEEEENS5_IJNSA_ILi256EEESF_NSA_ILi64EEEEEENS_12float_e4m3_tENS5_IJlSC_lEEESI_SJ_NS4_8TiledMMAINS4_8MMA_AtomIJNS4_10MMA_TraitsINS4_25SM100_MMA_F8F6F4_2x1SM_SSEJSI_SI_fSF_SF_NS4_17integral_constantINS4_4UMMA5MajorELSQ_0EEESR_NSO_INSP_7ScaleInELSS_0EEEST_EEEEEENS4_6LayoutINS5_IJSC_SC_SC_EEENS5_IJNSA_ILi0EEESY_SY_EEEEENS5_IJNS4_10UnderscoreES11_S11_EEEEENS4_18SM100_TMA_2SM_LOADENS4_14ComposedLayoutINS4_7SwizzleILi2ELi4ELi3EEENS4_18smem_ptr_flag_bitsILi8EEENSW_INS5_IJNSA_ILi8EEESG_EEENS5_IJSG_SC_EEEEEEEvNS4_8identityES14_S1E_vS1F_EENS_8epilogue10collective18CollectiveEpilogueINS1H_23Sm100TmaWarpSpecializedILi4ELi2ELi64ELb0ELb0EEEJNS5_IJNSA_ILi128EEESF_SG_EEENS5_IJNSW_IS1M_SC_EENSW_ISG_SC_EEEEESI_SJ_SI_SJ_NS1H_6fusion15FusionCallbacksIS1L_NS1R_17LinearCombinationISI_fSI_fLNS_15FloatRoundStyleE2EEES1N_S1Q_JEEENS4_5SM1004TMEM4LOAD26SM100_TMEM_LOAD_32dp32b64xENS4_13SM90_TMA_LOADES1E_NS4_39AutoVectorizingCopyWithAssumedAlignmentILi128EEENS4_14SM90_TMA_STOREES1E_S23_S23_EEEvvEEEEvNT_6ParamsE,"a",@progbits
	.sectionflags	@""
	.align	4
.nv.constant0._ZN7cutlass13device_kernelINS_4gemm6kernel13GemmUniversalIN4cute5tupleIJiiiiEEENS1_10collective13CollectiveMmaINS1_35MainloopSm100TmaUmmaWarpSpecializedILi11ELi2ELi2ENS5_IJNS4_1CILi2EEENSA_ILi1EEESC_EEEEENS5_IJNSA_ILi256EEESF_NSA_ILi64EEEEEENS_12float_e4m3_tENS5_IJlSC_lEEESI_SJ_NS4_8TiledMMAINS4_8MMA_AtomIJNS4_10MMA_TraitsINS4_25SM100_MMA_F8F6F4_2x1SM_SSEJSI_SI_fSF_SF_NS4_17integral_constantINS4_4UMMA5MajorELSQ_0EEESR_NSO_INSP_7ScaleInELSS_0EEEST_EEEEEENS4_6LayoutINS5_IJSC_SC_SC_EEENS5_IJNSA_ILi0EEESY_SY_EEEEENS5_IJNS4_10UnderscoreES11_S11_EEEEENS4_18SM100_TMA_2SM_LOADENS4_14ComposedLayoutINS4_7SwizzleILi2ELi4ELi3EEENS4_18smem_ptr_flag_bitsILi8EEENSW_INS5_IJNSA_ILi8EEESG_EEENS5_IJSG_SC_EEEEEEEvNS4_8identityES14_S1E_vS1F_EENS_8epilogue10collective18CollectiveEpilogueINS1H_23Sm100TmaWarpSpecializedILi4ELi2ELi64ELb0ELb0EEEJNS5_IJNSA_ILi128EEESF_SG_EEENS5_IJNSW_IS1M_SC_EENSW_ISG_SC_EEEEESI_SJ_SI_SJ_NS1H_6fusion15FusionCallbacksIS1L_NS1R_17LinearCombinationISI_fSI_fLNS_15FloatRoundStyleE2EEES1N_S1Q_JEEENS4_5SM1004TMEM4LOAD26SM100_TMEM_LOAD_32dp32b64xENS4_13SM90_TMA_LOADES1E_NS4_39AutoVectorizingCopyWithAssumedAlignmentILi128EEENS4_14SM90_TMA_STOREES1E_S23_S23_EEEvvEEEEvNT_6ParamsE:
	.zero		2944


//--------------------- SYMBOLS --------------------------

	.type		.nv.reservedSmem.offset0,@object
	.size		.nv.reservedSmem.offset0,0x4
	.type		.nv.reservedSmem.cap,@object
	.size		.nv.reservedSmem.cap,0x4
	.type		__assertfail,@function
